	.target	sm_100a

	.elftype	@"ET_EXEC"


//--------------------- .note.nv.tkinfo           --------------------------
	.section	.note.nv.tkinfo,"",@"SHT_NOTE"
	.sectionflags	@"SHF_NOTE_NV_TKINFO"
	.tkinfo
        /*0018*/ 	.word	0x00000002
        /*0030*/ 	.string	""
        /*0030*/ 	.string	"ptxas"
        /*0030*/ 	.string	"Cuda compilation tools, release 13.0, V13.0.88"
        /*0030*/ 	.string	"Build cuda_13.0.r13.0/compiler.36424714_0"
        /*0030*/ 	.string	"-arch sm_100a -m 64 "



//--------------------- .note.nv.cuinfo           --------------------------
	.section	.note.nv.cuinfo,"",@"SHT_NOTE"
	.sectionflags	@"SHF_NOTE_NV_CUINFO"
        /*0018*/ 	.short	0x0002
        /*001a*/ 	.short	0x0064
        /*001c*/ 	.short	0x0082
	.zero		2


//--------------------- .nv.info                  --------------------------
	.section	.nv.info,"",@"SHT_CUDA_INFO"
	.align	4


	//----- nvinfo : EIATTR_REGCOUNT
	.align		4
        /*0000*/ 	.byte	0x04, 0x2f
        /*0002*/ 	.short	(.L_19 - .L_18)
	.align		4
.L_18:
        /*0004*/ 	.word	index@(_ZN7cutlass13device_kernelINS_4gemm6kernel13GemmUniversalIN4cute5tupleIJiiiiEEENS1_10collective13CollectiveMmaINS1_35MainloopSm100TmaUmmaWarpSpecializedILi3ELi2ELi2ENS5_IJNS4_1CILi1EEESB_SB_EEEEENS5_IJNSA_ILi128EEENSA_ILi256EEENSA_ILi32EEEEEEfNS5_IJlSB_lEEEfSI_NS4_8TiledMMAINS4_8MMA_AtomIJNS4_17SM100_MMA_TF32_SSINS_10tfloat32_tESM_fLi128ELi256ELNS4_4UMMA5MajorE0ELSO_0ELNSN_7ScaleInE0ELSP_0EEEEEENS4_6LayoutISC_NS5_IJNSA_ILi0EEEST_ST_EEEEENS5_IJNS4_10UnderscoreESW_SW_EEEEENS4_13SM90_TMA_LOADENS4_14ComposedLayoutINS4_7SwizzleILi3ELi4ELi3EEENS4_18smem_ptr_flag_bitsILi32EEENSS_INS5_IJNSA_ILi8EEESG_EEENS5_IJSG_SB_EEEEEEEvNS4_8identityESZ_S19_vS1A_EENS_8epilogue10collective18CollectiveEpilogueINS1C_23Sm100TmaWarpSpecializedILi4ELi2ELi32ELb1ELb0EEEJSH_NS5_IJNSS_ISE_SB_EENSS_ISG_SB_EEEEEfSI_fSI_NS1C_6fusion15FusionCallbacksIS1G_NS1K_17LinearCombinationIffffLNS_15FloatRoundStyleE2EEESH_S1J_JEEENS4_5SM1004TMEM4LOAD26SM100_TMEM_LOAD_32dp32b32xESZ_S19_NS4_39AutoVectorizingCopyWithAssumedAlignmentILi128EEENS4_14SM90_TMA_STOREES19_S1V_S1V_EEEvvEEEEvNT_6ParamsE)
        /*0008*/ 	.word	0x00000099


	//----- nvinfo : EIATTR_FRAME_SIZE
	.align		4
.L_19:
        /*000c*/ 	.byte	0x04, 0x11
        /*000e*/ 	.short	(.L_21 - .L_20)
	.align		4
.L_20:
        /*0010*/ 	.word	index@($__internal_2_$__cuda_sm10x_tcgen05_guardrail_trap_unallocated_columns_being_dealloced)
        /*0014*/ 	.word	0x00000000


	//----- nvinfo : EIATTR_FRAME_SIZE
	.align		4
.L_21:
        /*0018*/ 	.byte	0x04, 0x11
        /*001a*/ 	.short	(.L_23 - .L_22)
	.align		4
.L_22:
        /*001c*/ 	.word	index@($__internal_1_$__cuda_sm10x_tcgen05_guardrail_trap_phase_invalid_during_alloc)
        /*0020*/ 	.word	0x00000000


	//----- nvinfo : EIATTR_FRAME_SIZE
	.align		4
.L_23:
        /*0024*/ 	.byte	0x04, 0x11
        /*0026*/ 	.short	(.L_25 - .L_24)
	.align		4
.L_24:
        /*0028*/ 	.word	index@($__internal_0_$__cuda_sm10x_tcgen05_guardrail_trap_col_being_dealloced_not_returned_by_alloc)
        /*002c*/ 	.word	0x00000000


	//----- nvinfo : EIATTR_FRAME_SIZE
	.align		4
.L_25:
        /*0030*/ 	.byte	0x04, 0x11
        /*0032*/ 	.short	(.L_27 - .L_26)
	.align		4
.L_26:
        /*0034*/ 	.word	index@(_ZN7cutlass13device_kernelINS_4gemm6kernel13GemmUniversalIN4cute5tupleIJiiiiEEENS1_10collective13CollectiveMmaINS1_35MainloopSm100TmaUmmaWarpSpecializedILi3ELi2ELi2ENS5_IJNS4_1CILi1EEESB_SB_EEEEENS5_IJNSA_ILi128EEENSA_ILi256EEENSA_ILi32EEEEEEfNS5_IJlSB_lEEEfSI_NS4_8TiledMMAINS4_8MMA_AtomIJNS4_17SM100_MMA_TF32_SSINS_10tfloat32_tESM_fLi128ELi256ELNS4_4UMMA5MajorE0ELSO_0ELNSN_7ScaleInE0ELSP_0EEEEEENS4_6LayoutISC_NS5_IJNSA_ILi0EEEST_ST_EEEEENS5_IJNS4_10UnderscoreESW_SW_EEEEENS4_13SM90_TMA_LOADENS4_14ComposedLayoutINS4_7SwizzleILi3ELi4ELi3EEENS4_18smem_ptr_flag_bitsILi32EEENSS_INS5_IJNSA_ILi8EEESG_EEENS5_IJSG_SB_EEEEEEEvNS4_8identityESZ_S19_vS1A_EENS_8epilogue10collective18CollectiveEpilogueINS1C_23Sm100TmaWarpSpecializedILi4ELi2ELi32ELb1ELb0EEEJSH_NS5_IJNSS_ISE_SB_EENSS_ISG_SB_EEEEEfSI_fSI_NS1C_6fusion15FusionCallbacksIS1G_NS1K_17LinearCombinationIffffLNS_15FloatRoundStyleE2EEESH_S1J_JEEENS4_5SM1004TMEM4LOAD26SM100_TMEM_LOAD_32dp32b32xESZ_S19_NS4_39AutoVectorizingCopyWithAssumedAlignmentILi128EEENS4_14SM90_TMA_STOREES19_S1V_S1V_EEEvvEEEEvNT_6ParamsE)
        /*0038*/ 	.word	0x00000000


	//----- nvinfo : EIATTR_MIN_STACK_SIZE
	.align		4
.L_27:
        /*003c*/ 	.byte	0x04, 0x12
        /*003e*/ 	.short	(.L_29 - .L_28)
	.align		4
.L_28:
        /*0040*/ 	.word	index@(_ZN7cutlass13device_kernelINS_4gemm6kernel13GemmUniversalIN4cute5tupleIJiiiiEEENS1_10collective13CollectiveMmaINS1_35MainloopSm100TmaUmmaWarpSpecializedILi3ELi2ELi2ENS5_IJNS4_1CILi1EEESB_SB_EEEEENS5_IJNSA_ILi128EEENSA_ILi256EEENSA_ILi32EEEEEEfNS5_IJlSB_lEEEfSI_NS4_8TiledMMAINS4_8MMA_AtomIJNS4_17SM100_MMA_TF32_SSINS_10tfloat32_tESM_fLi128ELi256ELNS4_4UMMA5MajorE0ELSO_0ELNSN_7ScaleInE0ELSP_0EEEEEENS4_6LayoutISC_NS5_IJNSA_ILi0EEEST_ST_EEEEENS5_IJNS4_10UnderscoreESW_SW_EEEEENS4_13SM90_TMA_LOADENS4_14ComposedLayoutINS4_7SwizzleILi3ELi4ELi3EEENS4_18smem_ptr_flag_bitsILi32EEENSS_INS5_IJNSA_ILi8EEESG_EEENS5_IJSG_SB_EEEEEEEvNS4_8identityESZ_S19_vS1A_EENS_8epilogue10collective18CollectiveEpilogueINS1C_23Sm100TmaWarpSpecializedILi4ELi2ELi32ELb1ELb0EEEJSH_NS5_IJNSS_ISE_SB_EENSS_ISG_SB_EEEEEfSI_fSI_NS1C_6fusion15FusionCallbacksIS1G_NS1K_17LinearCombinationIffffLNS_15FloatRoundStyleE2EEESH_S1J_JEEENS4_5SM1004TMEM4LOAD26SM100_TMEM_LOAD_32dp32b32xESZ_S19_NS4_39AutoVectorizingCopyWithAssumedAlignmentILi128EEENS4_14SM90_TMA_STOREES19_S1V_S1V_EEEvvEEEEvNT_6ParamsE)
        /*0044*/ 	.word	0x00000000
.L_29:


//--------------------- .nv.compat                --------------------------
	.section	.nv.compat,"",@"SHT_CUDA_COMPAT_INFO"
	.align	4
        /*0000*/ 	.byte	0x02, 0x09, 0x01, 0x00, 0x02, 0x02, 0x02, 0x00, 0x02, 0x05, 0x05, 0x00, 0x03, 0x07, 0x01, 0x01
        /*0010*/ 	.byte	0x02, 0x03, 0x01, 0x00, 0x02, 0x06, 0x01, 0x00, 0x04, 0x0b, 0x08, 0x00, 0x09, 0x00, 0x00, 0x00
        /*0020*/ 	.byte	0x00, 0x00, 0x00, 0x00


//--------------------- .nv.info._ZN7cutlass13device_kernelINS_4gemm6kernel13GemmUniversalIN4cute5tupleIJiiiiEEENS1_10collective13CollectiveMmaINS1_35MainloopSm100TmaUmmaWarpSpecializedILi3ELi2ELi2ENS5_IJNS4_1CILi1EEESB_SB_EEEEENS5_IJNSA_ILi128EEENSA_ILi256EEENSA_ILi32EEEEEEfNS5_IJlSB_lEEEfSI_NS4_8TiledMMAINS4_8MMA_AtomIJNS4_17SM100_MMA_TF32_SSINS_10tfloat32_tESM_fLi128ELi256ELNS4_4UMMA5MajorE0ELSO_0ELNSN_7ScaleInE0ELSP_0EEEEEENS4_6LayoutISC_NS5_IJNSA_ILi0EEEST_ST_EEEEENS5_IJNS4_10UnderscoreESW_SW_EEEEENS4_13SM90_TMA_LOADENS4_14ComposedLayoutINS4_7SwizzleILi3ELi4ELi3EEENS4_18smem_ptr_flag_bitsILi32EEENSS_INS5_IJNSA_ILi8EEESG_EEENS5_IJSG_SB_EEEEEEEvNS4_8identityESZ_S19_vS1A_EENS_8epilogue10collective18CollectiveEpilogueINS1C_23Sm100TmaWarpSpecializedILi4ELi2ELi32ELb1ELb0EEEJSH_NS5_IJNSS_ISE_SB_EENSS_ISG_SB_EEEEEfSI_fSI_NS1C_6fusion15FusionCallbacksIS1G_NS1K_17LinearCombinationIffffLNS_15FloatRoundStyleE2EEESH_S1J_JEEENS4_5SM1004TMEM4LOAD26SM100_TMEM_LOAD_32dp32b32xESZ_S19_NS4_39AutoVectorizingCopyWithAssumedAlignmentILi128EEENS4_14SM90_TMA_STOREES19_S1V_S1V_EEEvvEEEEvNT_6ParamsE --------------------------
	.section	.nv.info._ZN7cutlass13device_kernelINS_4gemm6kernel13GemmUniversalIN4cute5tupleIJiiiiEEENS1_10collective13CollectiveMmaINS1_35MainloopSm100TmaUmmaWarpSpecializedILi3ELi2ELi2ENS5_IJNS4_1CILi1EEESB_SB_EEEEENS5_IJNSA_ILi128EEENSA_ILi256EEENSA_ILi32EEEEEEfNS5_IJlSB_lEEEfSI_NS4_8TiledMMAINS4_8MMA_AtomIJNS4_17SM100_MMA_TF32_SSINS_10tfloat32_tESM_fLi128ELi256ELNS4_4UMMA5MajorE0ELSO_0ELNSN_7ScaleInE0ELSP_0EEEEEENS4_6LayoutISC_NS5_IJNSA_ILi0EEEST_ST_EEEEENS5_IJNS4_10UnderscoreESW_SW_EEEEENS4_13SM90_TMA_LOADENS4_14ComposedLayoutINS4_7SwizzleILi3ELi4ELi3EEENS4_18smem_ptr_flag_bitsILi32EEENSS_INS5_IJNSA_ILi8EEESG_EEENS5_IJSG_SB_EEEEEEEvNS4_8identityESZ_S19_vS1A_EENS_8epilogue10collective18CollectiveEpilogueINS1C_23Sm100TmaWarpSpecializedILi4ELi2ELi32ELb1ELb0EEEJSH_NS5_IJNSS_ISE_SB_EENSS_ISG_SB_EEEEEfSI_fSI_NS1C_6fusion15FusionCallbacksIS1G_NS1K_17LinearCombinationIffffLNS_15FloatRoundStyleE2EEESH_S1J_JEEENS4_5SM1004TMEM4LOAD26SM100_TMEM_LOAD_32dp32b32xESZ_S19_NS4_39AutoVectorizingCopyWithAssumedAlignmentILi128EEENS4_14SM90_TMA_STOREES19_S1V_S1V_EEEvvEEEEvNT_6ParamsE,"",@"SHT_CUDA_INFO"
	.sectionflags	@""
	.align	4


	//----- nvinfo : EIATTR_CUDA_API_VERSION
	.align		4
        /*0000*/ 	.byte	0x04, 0x37
        /*0002*/ 	.short	(.L_31 - .L_30)
.L_30:
        /*0004*/ 	.word	0x00000082


	//----- nvinfo : EIATTR_KPARAM_INFO
	.align		4
.L_31:
        /*0008*/ 	.byte	0x04, 0x17
        /*000a*/ 	.short	(.L_33 - .L_32)
.L_32:
        /*000c*/ 	.word	0x00000000
        /*0010*/ 	.short	0x0000
        /*0012*/ 	.short	0x0000
        /*0014*/ 	.byte	0x00, 0xf0, 0x01, 0x20


	//----- nvinfo : EIATTR_AT_ENTRY_FRAGMENTS
	.align		4
.L_33:
        /*0018*/ 	.byte	0x04, 0x4f
        /*001a*/ 	.short	(.L_35 - .L_34)


	//   ....[0]....
.L_34:
        /*001c*/ 	.word	0x00000006


	//----- nvinfo : EIATTR_RESERVED_SMEM_USED
	.align		4
.L_35:
        /*0020*/ 	.byte	0x01, 0x41
	.zero		2


	//----- nvinfo : EIATTR_SPARSE_MMA_MASK
	.align		4
        /*0024*/ 	.byte	0x03, 0x50
        /*0026*/ 	.short	0x0000


	//----- nvinfo : EIATTR_TCGEN05_1CTA_USED
	.align		4
        /*0028*/ 	.byte	0x01, 0x51
	.zero		2


	//----- nvinfo : EIATTR_MAXREG_COUNT
	.align		4
        /*002c*/ 	.byte	0x03, 0x1b
        /*002e*/ 	.short	0x00ff


	//----- nvinfo : EIATTR_NUM_BARRIERS
	.align		4
        /*0030*/ 	.byte	0x02, 0x4c
        /*0032*/ 	.byte	0x07
	.zero		1


	//----- nvinfo : EIATTR_EXTERNS
	.align		4
        /*0034*/ 	.byte	0x04, 0x0f
        /*0036*/ 	.short	(.L_37 - .L_36)


	//   ....[0]....
	.align		4
.L_36:
        /*0038*/ 	.word	index@(__assertfail)


	//----- nvinfo : EIATTR_MERCURY_ISA_VERSION
	.align		4
.L_37:
        /*003c*/ 	.byte	0x03, 0x5f
        /*003e*/ 	.short	0x0101


	//----- nvinfo : EIATTR_INT_WARP_WIDE_INSTR_OFFSETS
	.align		4
        /*0040*/ 	.byte	0x04, 0x31
        /*0042*/ 	.short	(.L_39 - .L_38)


	//   ....[0]....
.L_38:
        /*0044*/ 	.word	0x00001d80


	//   ....[1]....
        /*0048*/ 	.word	0x00003620


	//   ....[2]....
        /*004c*/ 	.word	0x00003640


	//   ....[3]....
        /*0050*/ 	.word	0x00003670


	//   ....[4]....
        /*0054*/ 	.word	0x00003fa0


	//   ....[5]....
        /*0058*/ 	.word	0x00004010


	//   ....[6]....
        /*005c*/ 	.word	0x00004100


	//   ....[7]....
        /*0060*/ 	.word	0x00004180


	//   ....[8]....
        /*0064*/ 	.word	0x00004270


	//   ....[9]....
        /*0068*/ 	.word	0x000042f0


	//   ....[10]....
        /*006c*/ 	.word	0x000043f0


	//   ....[11]....
        /*0070*/ 	.word	0x00004480


	//   ....[12]....
        /*0074*/ 	.word	0x00004580


	//   ....[13]....
        /*0078*/ 	.word	0x00004660


	//   ....[14]....
        /*007c*/ 	.word	0x00004700


	//   ....[15]....
        /*0080*/ 	.word	0x000047f0


	//   ....[16]....
        /*0084*/ 	.word	0x00004890


	//   ....[17]....
        /*0088*/ 	.word	0x000049a0


	//   ....[18]....
        /*008c*/ 	.word	0x00004b00


	//   ....[19]....
        /*0090*/ 	.word	0x00004c50


	//----- nvinfo : EIATTR_COOP_GROUP_MASK_REGIDS
	.align		4
.L_39:
        /*0094*/ 	.byte	0x04, 0x29
        /*0096*/ 	.short	(.L_41 - .L_40)


	//   ....[0]....
.L_40:
        /*0098*/ 	.word	0xffffffff


	//   ....[1]....
        /*009c*/ 	.word	0xffffffff


	//   ....[2]....
        /*00a0*/ 	.word	0xffffffff


	//   ....[3]....
        /*00a4*/ 	.word	0xffffffff


	//   ....[4]....
        /*00a8*/ 	.word	0xffffffff


	//   ....[5]....
        /*00ac*/ 	.word	0xffffffff


	//   ....[6]....
        /*00b0*/ 	.word	0xffffffff


	//   ....[7]....
        /*00b4*/ 	.word	0xffffffff


	//   ....[8]....
        /*00b8*/ 	.word	0xffffffff


	//   ....[9]....
        /*00bc*/ 	.word	0xffffffff


	//   ....[10]....
        /*00c0*/ 	.word	0xffffffff


	//   ....[11]....
        /*00c4*/ 	.word	0xffffffff


	//   ....[12]....
        /*00c8*/ 	.word	0xffffffff


	//----- nvinfo : EIATTR_COOP_GROUP_INSTR_OFFSETS
	.align		4
.L_41:
        /*00cc*/ 	.byte	0x04, 0x28
        /*00ce*/ 	.short	(.L_43 - .L_42)


	//   ....[0]....
.L_42:
        /*00d0*/ 	.word	0x00000090


	//   ....[1]....
        /*00d4*/ 	.word	0x000004d0


	//   ....[2]....
        /*00d8*/ 	.word	0x00000620


	//   ....[3]....
        /*00dc*/ 	.word	0x000007c0


	//   ....[4]....
        /*00e0*/ 	.word	0x000008c0


	//   ....[5]....
        /*00e4*/ 	.word	0x00000a30


	//   ....[6]....
        /*00e8*/ 	.word	0x00000b90


	//   ....[7]....
        /*00ec*/ 	.word	0x00001c60


	//   ....[8]....
        /*00f0*/ 	.word	0x000029b0


	//   ....[9]....
        /*00f4*/ 	.word	0x00002bc0


	//   ....[10]....
        /*00f8*/ 	.word	0x00002bf0


	//   ....[11]....
        /*00fc*/ 	.word	0x00003500


	//   ....[12]....
        /*0100*/ 	.word	0x00003730


	//----- nvinfo : EIATTR_VRC_CTA_INIT_COUNT
	.align		4
.L_43:
        /*0104*/ 	.byte	0x02, 0x4a
        /*0106*/ 	.byte	0x80
	.zero		1


	//----- nvinfo : EIATTR_SYSCALL_OFFSETS
	.align		4
        /*0108*/ 	.byte	0x04, 0x46
        /*010a*/ 	.short	(.L_45 - .L_44)


	//   ....[0]....
.L_44:
        /*010c*/ 	.word	0x000056f0


	//   ....[1]....
        /*0110*/ 	.word	0x000057e0


	//   ....[2]....
        /*0114*/ 	.word	0x00006150


	//   ....[3]....
        /*0118*/ 	.word	0x00006ba0


	//   ....[4]....
        /*011c*/ 	.word	0x000075c0


	//   ....[5]....
        /*0120*/ 	.word	0x00008010


	//   ....[6]....
        /*0124*/ 	.word	0x00008a70


	//   ....[7]....
        /*0128*/ 	.word	0x00009500


	//   ....[8]....
        /*012c*/ 	.word	0x00009f60


	//   ....[9]....
        /*0130*/ 	.word	0x0000a970


	//----- nvinfo : EIATTR_MBARRIER_INSTR_OFFSETS
	.align		4
.L_45:
        /*0134*/ 	.byte	0x04, 0x39
        /*0136*/ 	.short	(.L_47 - .L_46)


	//   ....[0]....
.L_46:
        /*0138*/ 	.word	0x000005b0
        /*013c*/ 	.word	0x000000ff
        /*0140*/ 	.word	0x00000000
        /*0144*/ 	.short	0x0100
        /*0146*/ 	.byte	0x05
	.zero		1


	//   ....[1]....
        /*0148*/ 	.word	0x000005c0
        /*014c*/ 	.word	0x000000ff
        /*0150*/ 	.word	0x00000018
        /*0154*/ 	.short	0x0100
        /*0156*/ 	.byte	0x05
	.zero		1


	//   ....[2]....
        /*0158*/ 	.word	0x000005d0
        /*015c*/ 	.word	0x000000ff
        /*0160*/ 	.word	0x00000008
        /*0164*/ 	.short	0x0100
        /*0166*/ 	.byte	0x05
	.zero		1


	//   ....[3]....
        /*0168*/ 	.word	0x000005e0
        /*016c*/ 	.word	0x000000ff
        /*0170*/ 	.word	0x00000020
        /*0174*/ 	.short	0x0100
        /*0176*/ 	.byte	0x05
	.zero		1


	//   ....[4]....
        /*0178*/ 	.word	0x000005f0
        /*017c*/ 	.word	0x000000ff
        /*0180*/ 	.word	0x00000010
        /*0184*/ 	.short	0x0100
        /*0186*/ 	.byte	0x05
	.zero		1


	//   ....[5]....
        /*0188*/ 	.word	0x00000600
        /*018c*/ 	.word	0x000000ff
        /*0190*/ 	.word	0x00000028
        /*0194*/ 	.short	0x0100
        /*0196*/ 	.byte	0x05
	.zero		1


	//   ....[6]....
        /*0198*/ 	.word	0x00000730
        /*019c*/ 	.word	0x000000ff
        /*01a0*/ 	.word	0x00000030
        /*01a4*/ 	.short	0x0100
        /*01a6*/ 	.byte	0x07
	.zero		1


	//   ....[7]....
        /*01a8*/ 	.word	0x00000740
        /*01ac*/ 	.word	0x000000ff
        /*01b0*/ 	.word	0x00000050
        /*01b4*/ 	.short	0x0100
        /*01b6*/ 	.byte	0x07
	.zero		1


	//   ....[8]....
        /*01b8*/ 	.word	0x00000750
        /*01bc*/ 	.word	0x000000ff
        /*01c0*/ 	.word	0x00000038
        /*01c4*/ 	.short	0x0100
        /*01c6*/ 	.byte	0x07
	.zero		1


	//   ....[9]....
        /*01c8*/ 	.word	0x00000760
        /*01cc*/ 	.word	0x000000ff
        /*01d0*/ 	.word	0x00000058
        /*01d4*/ 	.short	0x0100
        /*01d6*/ 	.byte	0x07
	.zero		1


	//   ....[10]....
        /*01d8*/ 	.word	0x00000770
        /*01dc*/ 	.word	0x000000ff
        /*01e0*/ 	.word	0x00000040
        /*01e4*/ 	.short	0x0100
        /*01e6*/ 	.byte	0x07
	.zero		1


	//   ....[11]....
        /*01e8*/ 	.word	0x00000780
        /*01ec*/ 	.word	0x000000ff
        /*01f0*/ 	.word	0x00000060
        /*01f4*/ 	.short	0x0100
        /*01f6*/ 	.byte	0x07
	.zero		1


	//   ....[12]....
        /*01f8*/ 	.word	0x00000790
        /*01fc*/ 	.word	0x000000ff
        /*0200*/ 	.word	0x00000048
        /*0204*/ 	.short	0x0100
        /*0206*/ 	.byte	0x07
	.zero		1


	//   ....[13]....
        /*0208*/ 	.word	0x000007a0
        /*020c*/ 	.word	0x000000ff
        /*0210*/ 	.word	0x00000068
        /*0214*/ 	.short	0x0100
        /*0216*/ 	.byte	0x07
	.zero		1


	//   ....[14]....
        /*0218*/ 	.word	0x00000890
        /*021c*/ 	.word	0x000000ff
        /*0220*/ 	.word	0x00000070
        /*0224*/ 	.short	0x0100
        /*0226*/ 	.byte	0x05
	.zero		1


	//   ....[15]....
        /*0228*/ 	.word	0x000008a0
        /*022c*/ 	.word	0x000000ff
        /*0230*/ 	.word	0x00000078
        /*0234*/ 	.short	0x0100
        /*0236*/ 	.byte	0x05
	.zero		1


	//   ....[16]....
        /*0238*/ 	.word	0x000009e0
        /*023c*/ 	.word	0x000000ff
        /*0240*/ 	.word	0x00000080
        /*0244*/ 	.short	0x0100
        /*0246*/ 	.byte	0x05
	.zero		1


	//   ....[17]....
        /*0248*/ 	.word	0x000009f0
        /*024c*/ 	.word	0x000000ff
        /*0250*/ 	.word	0x00000090
        /*0254*/ 	.short	0x0100
        /*0256*/ 	.byte	0x05
	.zero		1


	//   ....[18]....
        /*0258*/ 	.word	0x00000a00
        /*025c*/ 	.word	0x000000ff
        /*0260*/ 	.word	0x00000088
        /*0264*/ 	.short	0x0100
        /*0266*/ 	.byte	0x05
	.zero		1


	//   ....[19]....
        /*0268*/ 	.word	0x00000a10
        /*026c*/ 	.word	0x000000ff
        /*0270*/ 	.word	0x00000098
        /*0274*/ 	.short	0x0100
        /*0276*/ 	.byte	0x05
	.zero		1


	//   ....[20]....
        /*0278*/ 	.word	0x00000b40
        /*027c*/ 	.word	0x000000ff
        /*0280*/ 	.word	0x000000a0
        /*0284*/ 	.short	0x0100
        /*0286*/ 	.byte	0x07
	.zero		1


	//   ....[21]....
        /*0288*/ 	.word	0x00000b50
        /*028c*/ 	.word	0x000000ff
        /*0290*/ 	.word	0x000000b0
        /*0294*/ 	.short	0x0100
        /*0296*/ 	.byte	0x07
	.zero		1


	//   ....[22]....
        /*0298*/ 	.word	0x00000b60
        /*029c*/ 	.word	0x000000ff
        /*02a0*/ 	.word	0x000000a8
        /*02a4*/ 	.short	0x0100
        /*02a6*/ 	.byte	0x07
	.zero		1


	//   ....[23]....
        /*02a8*/ 	.word	0x00000b70
        /*02ac*/ 	.word	0x000000ff
        /*02b0*/ 	.word	0x000000b8
        /*02b4*/ 	.short	0x0100
        /*02b6*/ 	.byte	0x07
	.zero		1


	//   ....[24]....
        /*02b8*/ 	.word	0x00000c60
        /*02bc*/ 	.word	0x000000ff
        /*02c0*/ 	.word	0x000000c0
        /*02c4*/ 	.short	0x0100
        /*02c6*/ 	.byte	0x05
	.zero		1


	//   ....[25]....
        /*02c8*/ 	.word	0x00000c70
        /*02cc*/ 	.word	0x000000ff
        /*02d0*/ 	.word	0x000000d0
        /*02d4*/ 	.short	0x0100
        /*02d6*/ 	.byte	0x05
	.zero		1


	//   ....[26]....
        /*02d8*/ 	.word	0x00000c80
        /*02dc*/ 	.word	0x000000ff
        /*02e0*/ 	.word	0x000000c8
        /*02e4*/ 	.short	0x0100
        /*02e6*/ 	.byte	0x05
	.zero		1


	//   ....[27]....
        /*02e8*/ 	.word	0x00000c90
        /*02ec*/ 	.word	0x000000ff
        /*02f0*/ 	.word	0x000000d8
        /*02f4*/ 	.short	0x0100
        /*02f6*/ 	.byte	0x05
	.zero		1


	//   ....[28]....
        /*02f8*/ 	.word	0x00001560
        /*02fc*/ 	.word	0x00000003
        /*0300*/ 	.word	0x000000d0
        /*0304*/ 	.short	0x010a
        /*0306*/ 	.byte	0xff
	.zero		1


	//   ....[29]....
        /*0308*/ 	.word	0x00001590
        /*030c*/ 	.word	0x00000003
        /*0310*/ 	.word	0x000000c0
        /*0314*/ 	.short	0x0101
        /*0316*/ 	.byte	0xff
	.zero		1


	//   ....[30]....
        /*0318*/ 	.word	0x00001660
        /*031c*/ 	.word	0x000000ff
        /*0320*/ 	.word	0x00000018
        /*0324*/ 	.short	0x010a
        /*0326*/ 	.byte	0x08
	.zero		1


	//   ....[31]....
        /*0328*/ 	.word	0x00001700
        /*032c*/ 	.word	0x000000ff
        /*0330*/ 	.word	0x00000018
        /*0334*/ 	.short	0x010a
        /*0336*/ 	.byte	0x21
	.zero		1


	//   ....[32]....
        /*0338*/ 	.word	0x00001850
        /*033c*/ 	.word	0x000000ff
        /*0340*/ 	.word	0x00000018
        /*0344*/ 	.short	0x010a
        /*0346*/ 	.byte	0x08
	.zero		1


	//   ....[33]....
        /*0348*/ 	.word	0x00001960
        /*034c*/ 	.word	0x000000ff
        /*0350*/ 	.word	0x00000078
        /*0354*/ 	.short	0x0101
        /*0356*/ 	.byte	0x04
	.zero		1


	//   ....[34]....
        /*0358*/ 	.word	0x00001980
        /*035c*/ 	.word	0x000000ff
        /*0360*/ 	.word	0x00000018
        /*0364*/ 	.short	0x010a
        /*0366*/ 	.byte	0x08
	.zero		1


	//   ....[35]....
        /*0368*/ 	.word	0x00001a00
        /*036c*/ 	.word	0x000000ff
        /*0370*/ 	.word	0x00000018
        /*0374*/ 	.short	0x010a
        /*0376*/ 	.byte	0x11
	.zero		1


	//   ....[36]....
        /*0378*/ 	.word	0x00001b50
        /*037c*/ 	.word	0x000000ff
        /*0380*/ 	.word	0x00000018
        /*0384*/ 	.short	0x010a
        /*0386*/ 	.byte	0x08
	.zero		1


	//   ....[37]....
        /*0388*/ 	.word	0x00001c90
        /*038c*/ 	.word	0x00000002
        /*0390*/ 	.word	0x00000080
        /*0394*/ 	.short	0x010a
        /*0396*/ 	.byte	0xff
	.zero		1


	//   ....[38]....
        /*0398*/ 	.word	0x00001d50
        /*039c*/ 	.word	0x00000002
        /*03a0*/ 	.word	0x00000000
        /*03a4*/ 	.short	0x0101
        /*03a6*/ 	.byte	0xff
	.zero		1


	//   ....[39]....
        /*03a8*/ 	.word	0x000022b0
        /*03ac*/ 	.word	0x000000ff
        /*03b0*/ 	.word	0x00000000
        /*03b4*/ 	.short	0x010a
        /*03b6*/ 	.byte	0x05
	.zero		1


	//   ....[40]....
        /*03b8*/ 	.word	0x00002340
        /*03bc*/ 	.word	0x000000ff
        /*03c0*/ 	.word	0x00000000
        /*03c4*/ 	.short	0x010a
        /*03c6*/ 	.byte	0x05
	.zero		1


	//   ....[41]....
        /*03c8*/ 	.word	0x000023e0
        /*03cc*/ 	.word	0x00000000
        /*03d0*/ 	.word	0x00000000
        /*03d4*/ 	.short	0x010a
        /*03d6*/ 	.byte	0xff
	.zero		1


	//   ....[42]....
        /*03d8*/ 	.word	0x00002500
        /*03dc*/ 	.word	0x00000000
        /*03e0*/ 	.word	0x000000c0
        /*03e4*/ 	.short	0x010a
        /*03e6*/ 	.byte	0xff
	.zero		1


	//   ....[43]....
        /*03e8*/ 	.word	0x00002560
        /*03ec*/ 	.word	0x00000004
        /*03f0*/ 	.word	0x00000000
        /*03f4*/ 	.short	0x0101
        /*03f6*/ 	.byte	0xff
	.zero		1


	//   ....[44]....
        /*03f8*/ 	.word	0x00002580
        /*03fc*/ 	.word	0x000000ff
        /*0400*/ 	.word	0x00000090
        /*0404*/ 	.short	0x010a
        /*0406*/ 	.byte	0x05
	.zero		1


	//   ....[45]....
        /*0408*/ 	.word	0x000026a0
        /*040c*/ 	.word	0x00000000
        /*0410*/ 	.word	0x00000080
        /*0414*/ 	.short	0x010a
        /*0416*/ 	.byte	0xff
	.zero		1


	//   ....[46]....
        /*0418*/ 	.word	0x000027b0
        /*041c*/ 	.word	0x00000000
        /*0420*/ 	.word	0x00000000
        /*0424*/ 	.short	0x0101
        /*0426*/ 	.byte	0xff
	.zero		1


	//   ....[47]....
        /*0428*/ 	.word	0x00002840
        /*042c*/ 	.word	0x000000ff
        /*0430*/ 	.word	0x00000090
        /*0434*/ 	.short	0x0106
        /*0436*/ 	.byte	0x05
	.zero		1


	//   ....[48]....
        /*0438*/ 	.word	0x00002860
        /*043c*/ 	.word	0x000000ff
        /*0440*/ 	.word	0x00000090
        /*0444*/ 	.short	0x010a
        /*0446*/ 	.byte	0x05
	.zero		1


	//   ....[49]....
        /*0448*/ 	.word	0x000028f0
        /*044c*/ 	.word	0x000000ff
        /*0450*/ 	.word	0x00000090
        /*0454*/ 	.short	0x0106
        /*0456*/ 	.byte	0x04
	.zero		1


	//   ....[50]....
        /*0458*/ 	.word	0x00002930
        /*045c*/ 	.word	0x00000000
        /*0460*/ 	.word	0x00000090
        /*0464*/ 	.short	0x010a
        /*0466*/ 	.byte	0xff
	.zero		1


	//   ....[51]....
        /*0468*/ 	.word	0x00002e70
        /*046c*/ 	.word	0x00000000
        /*0470*/ 	.word	0x00000080
        /*0474*/ 	.short	0x010a
        /*0476*/ 	.byte	0xff
	.zero		1


	//   ....[52]....
        /*0478*/ 	.word	0x00002f80
        /*047c*/ 	.word	0x00000003
        /*0480*/ 	.word	0x00000000
        /*0484*/ 	.short	0x0101
        /*0486*/ 	.byte	0xff
	.zero		1


	//   ....[53]....
        /*0488*/ 	.word	0x00002f90
        /*048c*/ 	.word	0x000000ff
        /*0490*/ 	.word	0x00000000
        /*0494*/ 	.short	0x010a
        /*0496*/ 	.byte	0x06
	.zero		1


	//   ....[54]....
        /*0498*/ 	.word	0x00002fb0
        /*049c*/ 	.word	0x000000ff
        /*04a0*/ 	.word	0x000000b0
        /*04a4*/ 	.short	0x010a
        /*04a6*/ 	.byte	0x07
	.zero		1


	//   ....[55]....
        /*04a8*/ 	.word	0x00003080
        /*04ac*/ 	.word	0x000000ff
        /*04b0*/ 	.word	0x00000000
        /*04b4*/ 	.short	0x010a
        /*04b6*/ 	.byte	0x06
	.zero		1


	//   ....[56]....
        /*04b8*/ 	.word	0x000031b0
        /*04bc*/ 	.word	0x000000ff
        /*04c0*/ 	.word	0x00000000
        /*04c4*/ 	.short	0x010a
        /*04c6*/ 	.byte	0x1a
	.zero		1


	//   ....[57]....
        /*04c8*/ 	.word	0x00003450
        /*04cc*/ 	.word	0x000000ff
        /*04d0*/ 	.word	0x00000000
        /*04d4*/ 	.short	0x010a
        /*04d6*/ 	.byte	0x06
	.zero		1


	//   ....[58]....
        /*04d8*/ 	.word	0x000034e0
        /*04dc*/ 	.word	0x000000ff
        /*04e0*/ 	.word	0x00000000
        /*04e4*/ 	.short	0x010a
        /*04e6*/ 	.byte	0x07
	.zero		1


	//   ....[59]....
        /*04e8*/ 	.word	0x00003940
        /*04ec*/ 	.word	0x00000000
        /*04f0*/ 	.word	0x00000080
        /*04f4*/ 	.short	0x010a
        /*04f6*/ 	.byte	0xff
	.zero		1


	//   ....[60]....
        /*04f8*/ 	.word	0x00003a00
        /*04fc*/ 	.word	0x00000000
        /*0500*/ 	.word	0x00000000
        /*0504*/ 	.short	0x0101
        /*0506*/ 	.byte	0xff
	.zero		1


	//   ....[61]....
        /*0508*/ 	.word	0x00003d20
        /*050c*/ 	.word	0x000000ff
        /*0510*/ 	.word	0x00000078
        /*0514*/ 	.short	0x010a
        /*0516*/ 	.byte	0x07
	.zero		1


	//   ....[62]....
        /*0518*/ 	.word	0x00003f20
        /*051c*/ 	.word	0x000000ff
        /*0520*/ 	.word	0x00000050
        /*0524*/ 	.short	0x010a
        /*0526*/ 	.byte	0x07
	.zero		1


	//   ....[63]....
        /*0528*/ 	.word	0x000040a0
        /*052c*/ 	.word	0x000000ff
        /*0530*/ 	.word	0x00000030
        /*0534*/ 	.short	0x010b
        /*0536*/ 	.byte	0x07
	.zero		1


	//   ....[64]....
        /*0538*/ 	.word	0x000040b0
        /*053c*/ 	.word	0x000000ff
        /*0540*/ 	.word	0x00000000
        /*0544*/ 	.short	0x0101
        /*0546*/ 	.byte	0x15
	.zero		1


	//   ....[65]....
        /*0548*/ 	.word	0x000040d0
        /*054c*/ 	.word	0x000000ff
        /*0550*/ 	.word	0x00000058
        /*0554*/ 	.short	0x010a
        /*0556*/ 	.byte	0x07
	.zero		1


	//   ....[66]....
        /*0558*/ 	.word	0x00004210
        /*055c*/ 	.word	0x000000ff
        /*0560*/ 	.word	0x00000038
        /*0564*/ 	.short	0x010b
        /*0566*/ 	.byte	0x07
	.zero		1


	//   ....[67]....
        /*0568*/ 	.word	0x00004220
        /*056c*/ 	.word	0x000000ff
        /*0570*/ 	.word	0x00000000
        /*0574*/ 	.short	0x0101
        /*0576*/ 	.byte	0x0f
	.zero		1


	//   ....[68]....
        /*0578*/ 	.word	0x00004240
        /*057c*/ 	.word	0x000000ff
        /*0580*/ 	.word	0x00000060
        /*0584*/ 	.short	0x010a
        /*0586*/ 	.byte	0x07
	.zero		1


	//   ....[69]....
        /*0588*/ 	.word	0x00004390
        /*058c*/ 	.word	0x000000ff
        /*0590*/ 	.word	0x00000040
        /*0594*/ 	.short	0x010b
        /*0596*/ 	.byte	0x07
	.zero		1


	//   ....[70]....
        /*0598*/ 	.word	0x000043a0
        /*059c*/ 	.word	0x000000ff
        /*05a0*/ 	.word	0x00000000
        /*05a4*/ 	.short	0x0101
        /*05a6*/ 	.byte	0x0e
	.zero		1


	//   ....[71]....
        /*05a8*/ 	.word	0x000043c0
        /*05ac*/ 	.word	0x000000ff
        /*05b0*/ 	.word	0x00000068
        /*05b4*/ 	.short	0x010a
        /*05b6*/ 	.byte	0x07
	.zero		1


	//   ....[72]....
        /*05b8*/ 	.word	0x00004520
        /*05bc*/ 	.word	0x000000ff
        /*05c0*/ 	.word	0x00000048
        /*05c4*/ 	.short	0x010b
        /*05c6*/ 	.byte	0x07
	.zero		1


	//   ....[73]....
        /*05c8*/ 	.word	0x00004530
        /*05cc*/ 	.word	0x000000ff
        /*05d0*/ 	.word	0x00000000
        /*05d4*/ 	.short	0x0101
        /*05d6*/ 	.byte	0x0d
	.zero		1


	//   ....[74]....
        /*05d8*/ 	.word	0x00004550
        /*05dc*/ 	.word	0x000000ff
        /*05e0*/ 	.word	0x00000050
        /*05e4*/ 	.short	0x010a
        /*05e6*/ 	.byte	0x07
	.zero		1


	//   ....[75]....
        /*05e8*/ 	.word	0x000046a0
        /*05ec*/ 	.word	0x000000ff
        /*05f0*/ 	.word	0x00000030
        /*05f4*/ 	.short	0x010b
        /*05f6*/ 	.byte	0x07
	.zero		1


	//   ....[76]....
        /*05f8*/ 	.word	0x000046b0
        /*05fc*/ 	.word	0x000000ff
        /*0600*/ 	.word	0x00000000
        /*0604*/ 	.short	0x0101
        /*0606*/ 	.byte	0x15
	.zero		1


	//   ....[77]....
        /*0608*/ 	.word	0x000046d0
        /*060c*/ 	.word	0x000000ff
        /*0610*/ 	.word	0x00000058
        /*0614*/ 	.short	0x010a
        /*0616*/ 	.byte	0x07
	.zero		1


	//   ....[78]....
        /*0618*/ 	.word	0x00004830
        /*061c*/ 	.word	0x000000ff
        /*0620*/ 	.word	0x00000038
        /*0624*/ 	.short	0x010b
        /*0626*/ 	.byte	0x07
	.zero		1


	//   ....[79]....
        /*0628*/ 	.word	0x00004840
        /*062c*/ 	.word	0x000000ff
        /*0630*/ 	.word	0x00000000
        /*0634*/ 	.short	0x0101
        /*0636*/ 	.byte	0x0f
	.zero		1


	//   ....[80]....
        /*0638*/ 	.word	0x00004850
        /*063c*/ 	.word	0x000000ff
        /*0640*/ 	.word	0x00000060
        /*0644*/ 	.short	0x010a
        /*0646*/ 	.byte	0x07
	.zero		1


	//   ....[81]....
        /*0648*/ 	.word	0x000049f0
        /*064c*/ 	.word	0x000000ff
        /*0650*/ 	.word	0x00000040
        /*0654*/ 	.short	0x010b
        /*0656*/ 	.byte	0x07
	.zero		1


	//   ....[82]....
        /*0658*/ 	.word	0x00004a60
        /*065c*/ 	.word	0x000000ff
        /*0660*/ 	.word	0x00000000
        /*0664*/ 	.short	0x0101
        /*0666*/ 	.byte	0x0e
	.zero		1


	//   ....[83]....
        /*0668*/ 	.word	0x00004a90
        /*066c*/ 	.word	0x000000ff
        /*0670*/ 	.word	0x00000068
        /*0674*/ 	.short	0x010a
        /*0676*/ 	.byte	0x07
	.zero		1


	//   ....[84]....
        /*0678*/ 	.word	0x00004c90
        /*067c*/ 	.word	0x000000ff
        /*0680*/ 	.word	0x00000048
        /*0684*/ 	.short	0x010b
        /*0686*/ 	.byte	0x07
	.zero		1


	//   ....[85]....
        /*0688*/ 	.word	0x00004cb0
        /*068c*/ 	.word	0x000000ff
        /*0690*/ 	.word	0x00000000
        /*0694*/ 	.short	0x0101
        /*0696*/ 	.byte	0x0d
	.zero		1


	//   ....[86]....
        /*0698*/ 	.word	0x00004cd0
        /*069c*/ 	.word	0x000000ff
        /*06a0*/ 	.word	0x00000050
        /*06a4*/ 	.short	0x010a
        /*06a6*/ 	.byte	0x07
	.zero		1


	//   ....[87]....
        /*06a8*/ 	.word	0x00004cf0
        /*06ac*/ 	.word	0x000000ff
        /*06b0*/ 	.word	0x00000058
        /*06b4*/ 	.short	0x010a
        /*06b6*/ 	.byte	0x07
	.zero		1


	//   ....[88]....
        /*06b8*/ 	.word	0x00004d10
        /*06bc*/ 	.word	0x000000ff
        /*06c0*/ 	.word	0x00000060
        /*06c4*/ 	.short	0x010a
        /*06c6*/ 	.byte	0x07
	.zero		1


	//   ....[89]....
        /*06c8*/ 	.word	0x00004d60
        /*06cc*/ 	.word	0x00000002
        /*06d0*/ 	.word	0x00000068
        /*06d4*/ 	.short	0x010a
        /*06d6*/ 	.byte	0xff
	.zero		1


	//   ....[90]....
        /*06d8*/ 	.word	0x000050b0
        /*06dc*/ 	.word	0x00000000
        /*06e0*/ 	.word	0x00000080
        /*06e4*/ 	.short	0x010a
        /*06e6*/ 	.byte	0xff
	.zero		1


	//   ....[91]....
        /*06e8*/ 	.word	0x000051c0
        /*06ec*/ 	.word	0x00000000
        /*06f0*/ 	.word	0x00000000
        /*06f4*/ 	.short	0x0101
        /*06f6*/ 	.byte	0xff
	.zero		1


	//   ....[92]....
        /*06f8*/ 	.word	0x00005c70
        /*06fc*/ 	.word	0x000000ff
        /*0700*/ 	.word	0x00000030
        /*0704*/ 	.short	0x010a
        /*0706*/ 	.byte	0x30
	.zero		1


	//   ....[93]....
        /*0708*/ 	.word	0x00005d50
        /*070c*/ 	.word	0x0000008c
        /*0710*/ 	.word	0x000000a0
        /*0714*/ 	.short	0x010a
        /*0716*/ 	.byte	0xff
	.zero		1


	//   ....[94]....
        /*0718*/ 	.word	0x00005f00
        /*071c*/ 	.word	0x000000ff
        /*0720*/ 	.word	0x00000030
        /*0724*/ 	.short	0x010a
        /*0726*/ 	.byte	0x30
	.zero		1


	//   ....[95]....
        /*0728*/ 	.word	0x00006030
        /*072c*/ 	.word	0x0000008c
        /*0730*/ 	.word	0x000000a0
        /*0734*/ 	.short	0x010a
        /*0736*/ 	.byte	0xff
	.zero		1


	//   ....[96]....
        /*0738*/ 	.word	0x00006840
        /*073c*/ 	.word	0x00000000
        /*0740*/ 	.word	0x00000000
        /*0744*/ 	.short	0x0101
        /*0746*/ 	.byte	0xff
	.zero		1


	//   ....[97]....
        /*0748*/ 	.word	0x00006850
        /*074c*/ 	.word	0x00000003
        /*0750*/ 	.word	0x00000030
        /*0754*/ 	.short	0x010a
        /*0756*/ 	.byte	0xff
	.zero		1


	//   ....[98]....
        /*0758*/ 	.word	0x00006930
        /*075c*/ 	.word	0x00000003
        /*0760*/ 	.word	0x00000030
        /*0764*/ 	.short	0x010a
        /*0766*/ 	.byte	0xff
	.zero		1


	//   ....[99]....
        /*0768*/ 	.word	0x00007260
        /*076c*/ 	.word	0x00000093
        /*0770*/ 	.word	0x00000000
        /*0774*/ 	.short	0x0101
        /*0776*/ 	.byte	0xff
	.zero		1


	//   ....[100]....
        /*0778*/ 	.word	0x00007280
        /*077c*/ 	.word	0x00000094
        /*0780*/ 	.word	0x00000030
        /*0784*/ 	.short	0x010a
        /*0786*/ 	.byte	0xff
	.zero		1


	//   ....[101]....
        /*0788*/ 	.word	0x00007350
        /*078c*/ 	.word	0x00000094
        /*0790*/ 	.word	0x00000030
        /*0794*/ 	.short	0x010a
        /*0796*/ 	.byte	0xff
	.zero		1


	//   ....[102]....
        /*0798*/ 	.word	0x00007c80
        /*079c*/ 	.word	0x00000093
        /*07a0*/ 	.word	0x00000000
        /*07a4*/ 	.short	0x0101
        /*07a6*/ 	.byte	0xff
	.zero		1


	//   ....[103]....
        /*07a8*/ 	.word	0x00007ca0
        /*07ac*/ 	.word	0x00000094
        /*07b0*/ 	.word	0x00000030
        /*07b4*/ 	.short	0x010a
        /*07b6*/ 	.byte	0xff
	.zero		1


	//   ....[104]....
        /*07b8*/ 	.word	0x00007d80
        /*07bc*/ 	.word	0x00000094
        /*07c0*/ 	.word	0x00000030
        /*07c4*/ 	.short	0x010a
        /*07c6*/ 	.byte	0xff
	.zero		1


	//   ....[105]....
        /*07c8*/ 	.word	0x000086d0
        /*07cc*/ 	.word	0x00000094
        /*07d0*/ 	.word	0x00000000
        /*07d4*/ 	.short	0x0101
        /*07d6*/ 	.byte	0xff
	.zero		1


	//   ....[106]....
        /*07d8*/ 	.word	0x000086f0
        /*07dc*/ 	.word	0x00000095
        /*07e0*/ 	.word	0x00000030
        /*07e4*/ 	.short	0x010a
        /*07e6*/ 	.byte	0xff
	.zero		1


	//   ....[107]....
        /*07e8*/ 	.word	0x000087c0
        /*07ec*/ 	.word	0x00000095
        /*07f0*/ 	.word	0x00000030
        /*07f4*/ 	.short	0x010a
        /*07f6*/ 	.byte	0xff
	.zero		1


	//   ....[108]....
        /*07f8*/ 	.word	0x00009160
        /*07fc*/ 	.word	0x00000094
        /*0800*/ 	.word	0x00000000
        /*0804*/ 	.short	0x0101
        /*0806*/ 	.byte	0xff
	.zero		1


	//   ....[109]....
        /*0808*/ 	.word	0x00009180
        /*080c*/ 	.word	0x00000095
        /*0810*/ 	.word	0x00000030
        /*0814*/ 	.short	0x010a
        /*0816*/ 	.byte	0xff
	.zero		1


	//   ....[110]....
        /*0818*/ 	.word	0x00009250
        /*081c*/ 	.word	0x00000095
        /*0820*/ 	.word	0x00000030
        /*0824*/ 	.short	0x010a
        /*0826*/ 	.byte	0xff
	.zero		1


	//   ....[111]....
        /*0828*/ 	.word	0x00009bc0
        /*082c*/ 	.word	0x00000094
        /*0830*/ 	.word	0x00000000
        /*0834*/ 	.short	0x0101
        /*0836*/ 	.byte	0xff
	.zero		1


	//   ....[112]....
        /*0838*/ 	.word	0x00009be0
        /*083c*/ 	.word	0x00000095
        /*0840*/ 	.word	0x00000030
        /*0844*/ 	.short	0x010a
        /*0846*/ 	.byte	0xff
	.zero		1


	//   ....[113]....
        /*0848*/ 	.word	0x00009cb0
        /*084c*/ 	.word	0x00000095
        /*0850*/ 	.word	0x00000030
        /*0854*/ 	.short	0x010a
        /*0856*/ 	.byte	0xff
	.zero		1


	//   ....[114]....
        /*0858*/ 	.word	0x0000a620
        /*085c*/ 	.word	0x00000094
        /*0860*/ 	.word	0x00000000
        /*0864*/ 	.short	0x0101
        /*0866*/ 	.byte	0xff
	.zero		1


	//   ....[115]....
        /*0868*/ 	.word	0x0000a640
        /*086c*/ 	.word	0x0000003c
        /*0870*/ 	.word	0x00000030
        /*0874*/ 	.short	0x010a
        /*0876*/ 	.byte	0xff
	.zero		1


	//   ....[116]....
        /*0878*/ 	.word	0x0000a710
        /*087c*/ 	.word	0x0000003c
        /*0880*/ 	.word	0x00000030
        /*0884*/ 	.short	0x010a
        /*0886*/ 	.byte	0xff
	.zero		1


	//   ....[117]....
        /*0888*/ 	.word	0x0000aa10
        /*088c*/ 	.word	0x000000ff
        /*0890*/ 	.word	0x00000000
        /*0894*/ 	.short	0x0101
        /*0896*/ 	.byte	0x05
	.zero		1


	//   ....[118]....
        /*0898*/ 	.word	0x0000b090
        /*089c*/ 	.word	0x00000000
        /*08a0*/ 	.word	0x00000000
        /*08a4*/ 	.short	0x0101
        /*08a6*/ 	.byte	0xff
	.zero		1


	//   ....[119]....
        /*08a8*/ 	.word	0x0000b300
        /*08ac*/ 	.word	0x000000ff
        /*08b0*/ 	.word	0x00000000
        /*08b4*/ 	.short	0x0101
        /*08b6*/ 	.byte	0x04
	.zero		1


	//   ....[120]....
        /*08b8*/ 	.word	0x0000b320
        /*08bc*/ 	.word	0x00000003
        /*08c0*/ 	.word	0x000000d0
        /*08c4*/ 	.short	0x010a
        /*08c6*/ 	.byte	0xff
	.zero		1


	//   ....[121]....
        /*08c8*/ 	.word	0x0000b380
        /*08cc*/ 	.word	0x00000002
        /*08d0*/ 	.word	0x00000018
        /*08d4*/ 	.short	0x010a
        /*08d6*/ 	.byte	0xff
	.zero		1


	//   ....[122]....
        /*08d8*/ 	.word	0x0000b3e0
        /*08dc*/ 	.word	0x00000002
        /*08e0*/ 	.word	0x00000018
        /*08e4*/ 	.short	0x010a
        /*08e6*/ 	.byte	0xff
	.zero		1


	//   ....[123]....
        /*08e8*/ 	.word	0x0000b430
        /*08ec*/ 	.word	0x00000002
        /*08f0*/ 	.word	0x00000080
        /*08f4*/ 	.short	0x010a
        /*08f6*/ 	.byte	0xff
	.zero		1


	//   ....[124]....
        /*08f8*/ 	.word	0x0000b490
        /*08fc*/ 	.word	0x00000000
        /*0900*/ 	.word	0x00000000
        /*0904*/ 	.short	0x010a
        /*0906*/ 	.byte	0xff
	.zero		1


	//   ....[125]....
        /*0908*/ 	.word	0x0000b4f0
        /*090c*/ 	.word	0x00000000
        /*0910*/ 	.word	0x00000000
        /*0914*/ 	.short	0x010a
        /*0916*/ 	.byte	0xff
	.zero		1


	//   ....[126]....
        /*0918*/ 	.word	0x0000b540
        /*091c*/ 	.word	0x00000000
        /*0920*/ 	.word	0x000000c0
        /*0924*/ 	.short	0x010a
        /*0926*/ 	.byte	0xff
	.zero		1


	//   ....[127]....
        /*0928*/ 	.word	0x0000b5a0
        /*092c*/ 	.word	0x00000000
        /*0930*/ 	.word	0x00000090
        /*0934*/ 	.short	0x010a
        /*0936*/ 	.byte	0xff
	.zero		1


	//   ....[128]....
        /*0938*/ 	.word	0x0000b5f0
        /*093c*/ 	.word	0x00000000
        /*0940*/ 	.word	0x00000080
        /*0944*/ 	.short	0x010a
        /*0946*/ 	.byte	0xff
	.zero		1


	//   ....[129]....
        /*0948*/ 	.word	0x0000b650
        /*094c*/ 	.word	0x00000000
        /*0950*/ 	.word	0x00000090
        /*0954*/ 	.short	0x010a
        /*0956*/ 	.byte	0xff
	.zero		1


	//   ....[130]....
        /*0958*/ 	.word	0x0000b6a0
        /*095c*/ 	.word	0x00000000
        /*0960*/ 	.word	0x00000080
        /*0964*/ 	.short	0x010a
        /*0966*/ 	.byte	0xff
	.zero		1


	//   ....[131]....
        /*0968*/ 	.word	0x0000b700
        /*096c*/ 	.word	0x00000003
        /*0970*/ 	.word	0x000000b0
        /*0974*/ 	.short	0x010a
        /*0976*/ 	.byte	0xff
	.zero		1


	//   ....[132]....
        /*0978*/ 	.word	0x0000b760
        /*097c*/ 	.word	0x00000000
        /*0980*/ 	.word	0x00000000
        /*0984*/ 	.short	0x010a
        /*0986*/ 	.byte	0xff
	.zero		1


	//   ....[133]....
        /*0988*/ 	.word	0x0000b7c0
        /*098c*/ 	.word	0x00000000
        /*0990*/ 	.word	0x00000000
        /*0994*/ 	.short	0x010a
        /*0996*/ 	.byte	0xff
	.zero		1


	//   ....[134]....
        /*0998*/ 	.word	0x0000b820
        /*099c*/ 	.word	0x00000000
        /*09a0*/ 	.word	0x00000000
        /*09a4*/ 	.short	0x010a
        /*09a6*/ 	.byte	0xff
	.zero		1


	//   ....[135]....
        /*09a8*/ 	.word	0x0000b870
        /*09ac*/ 	.word	0x00000000
        /*09b0*/ 	.word	0x00000080
        /*09b4*/ 	.short	0x010a
        /*09b6*/ 	.byte	0xff
	.zero		1


	//   ....[136]....
        /*09b8*/ 	.word	0x0000b8d0
        /*09bc*/ 	.word	0x00000000
        /*09c0*/ 	.word	0x00000078
        /*09c4*/ 	.short	0x010a
        /*09c6*/ 	.byte	0xff
	.zero		1


	//   ....[137]....
        /*09c8*/ 	.word	0x0000b930
        /*09cc*/ 	.word	0x00000003
        /*09d0*/ 	.word	0x00000050
        /*09d4*/ 	.short	0x010a
        /*09d6*/ 	.byte	0xff
	.zero		1


	//   ....[138]....
        /*09d8*/ 	.word	0x0000b990
        /*09dc*/ 	.word	0x00000003
        /*09e0*/ 	.word	0x00000058
        /*09e4*/ 	.short	0x010a
        /*09e6*/ 	.byte	0xff
	.zero		1


	//   ....[139]....
        /*09e8*/ 	.word	0x0000b9f0
        /*09ec*/ 	.word	0x00000003
        /*09f0*/ 	.word	0x00000060
        /*09f4*/ 	.short	0x010a
        /*09f6*/ 	.byte	0xff
	.zero		1


	//   ....[140]....
        /*09f8*/ 	.word	0x0000ba50
        /*09fc*/ 	.word	0x00000003
        /*0a00*/ 	.word	0x00000068
        /*0a04*/ 	.short	0x010a
        /*0a06*/ 	.byte	0xff
	.zero		1


	//   ....[141]....
        /*0a08*/ 	.word	0x0000bab0
        /*0a0c*/ 	.word	0x00000003
        /*0a10*/ 	.word	0x00000050
        /*0a14*/ 	.short	0x010a
        /*0a16*/ 	.byte	0xff
	.zero		1


	//   ....[142]....
        /*0a18*/ 	.word	0x0000bb10
        /*0a1c*/ 	.word	0x00000003
        /*0a20*/ 	.word	0x00000058
        /*0a24*/ 	.short	0x010a
        /*0a26*/ 	.byte	0xff
	.zero		1


	//   ....[143]....
        /*0a28*/ 	.word	0x0000bb70
        /*0a2c*/ 	.word	0x00000003
        /*0a30*/ 	.word	0x00000060
        /*0a34*/ 	.short	0x010a
        /*0a36*/ 	.byte	0xff
	.zero		1


	//   ....[144]....
        /*0a38*/ 	.word	0x0000bbd0
        /*0a3c*/ 	.word	0x00000003
        /*0a40*/ 	.word	0x00000068
        /*0a44*/ 	.short	0x010a
        /*0a46*/ 	.byte	0xff
	.zero		1


	//   ....[145]....
        /*0a48*/ 	.word	0x0000bc30
        /*0a4c*/ 	.word	0x00000003
        /*0a50*/ 	.word	0x00000050
        /*0a54*/ 	.short	0x010a
        /*0a56*/ 	.byte	0xff
	.zero		1


	//   ....[146]....
        /*0a58*/ 	.word	0x0000bc90
        /*0a5c*/ 	.word	0x00000003
        /*0a60*/ 	.word	0x00000058
        /*0a64*/ 	.short	0x010a
        /*0a66*/ 	.byte	0xff
	.zero		1


	//   ....[147]....
        /*0a68*/ 	.word	0x0000bcf0
        /*0a6c*/ 	.word	0x00000003
        /*0a70*/ 	.word	0x00000060
        /*0a74*/ 	.short	0x010a
        /*0a76*/ 	.byte	0xff
	.zero		1


	//   ....[148]....
        /*0a78*/ 	.word	0x0000bd40
        /*0a7c*/ 	.word	0x00000000
        /*0a80*/ 	.word	0x00000080
        /*0a84*/ 	.short	0x010a
        /*0a86*/ 	.byte	0xff
	.zero		1


	//   ....[149]....
        /*0a88*/ 	.word	0x0000bda0
        /*0a8c*/ 	.word	0x00000000
        /*0a90*/ 	.word	0x00000030
        /*0a94*/ 	.short	0x010a
        /*0a96*/ 	.byte	0xff
	.zero		1


	//   ....[150]....
        /*0a98*/ 	.word	0x0000bdf0
        /*0a9c*/ 	.word	0x0000008c
        /*0aa0*/ 	.word	0x000000a0
        /*0aa4*/ 	.short	0x010a
        /*0aa6*/ 	.byte	0xff
	.zero		1


	//   ....[151]....
        /*0aa8*/ 	.word	0x0000be40
        /*0aac*/ 	.word	0x00000003
        /*0ab0*/ 	.word	0x00000030
        /*0ab4*/ 	.short	0x010a
        /*0ab6*/ 	.byte	0xff
	.zero		1


	//   ....[152]....
        /*0ab8*/ 	.word	0x0000be90
        /*0abc*/ 	.word	0x00000094
        /*0ac0*/ 	.word	0x00000030
        /*0ac4*/ 	.short	0x010a
        /*0ac6*/ 	.byte	0xff
	.zero		1


	//   ....[153]....
        /*0ac8*/ 	.word	0x0000bee0
        /*0acc*/ 	.word	0x00000094
        /*0ad0*/ 	.word	0x00000030
        /*0ad4*/ 	.short	0x010a
        /*0ad6*/ 	.byte	0xff
	.zero		1


	//   ....[154]....
        /*0ad8*/ 	.word	0x0000bf30
        /*0adc*/ 	.word	0x00000095
        /*0ae0*/ 	.word	0x00000030
        /*0ae4*/ 	.short	0x010a
        /*0ae6*/ 	.byte	0xff
	.zero		1


	//   ....[155]....
        /*0ae8*/ 	.word	0x0000bf80
        /*0aec*/ 	.word	0x00000095
        /*0af0*/ 	.word	0x00000030
        /*0af4*/ 	.short	0x010a
        /*0af6*/ 	.byte	0xff
	.zero		1


	//   ....[156]....
        /*0af8*/ 	.word	0x0000bfd0
        /*0afc*/ 	.word	0x00000095
        /*0b00*/ 	.word	0x00000030
        /*0b04*/ 	.short	0x010a
        /*0b06*/ 	.byte	0xff
	.zero		1


	//   ....[157]....
        /*0b08*/ 	.word	0x0000c020
        /*0b0c*/ 	.word	0x0000003c
        /*0b10*/ 	.word	0x00000030
        /*0b14*/ 	.short	0x010a
        /*0b16*/ 	.byte	0xff
	.zero		1


	//----- nvinfo : EIATTR_NUM_MBARRIERS
	.align		4
.L_47:
        /*0b18*/ 	.byte	0x03, 0x38
        /*0b1a*/ 	.short	0x001c


	//----- nvinfo : EIATTR_EXIT_INSTR_OFFSETS
	.align		4
        /*0b1c*/ 	.byte	0x04, 0x1c
        /*0b1e*/ 	.short	(.L_49 - .L_48)


	//   ....[0]....
.L_48:
        /*0b20*/ 	.word	0x00002410


	//   ....[1]....
        /*0b24*/ 	.word	0x00002900


	//   ....[2]....
        /*0b28*/ 	.word	0x00002960


	//   ....[3]....
        /*0b2c*/ 	.word	0x00003740


	//   ....[4]....
        /*0b30*/ 	.word	0x00004d90


	//   ....[5]....
        /*0b34*/ 	.word	0x00004dd0


	//   ....[6]....
        /*0b38*/ 	.word	0x0000b1f0


	//   ....[7]....
        /*0b3c*/ 	.word	0x0000b270


	//   ....[8]....
        /*0b40*/ 	.word	0x0000b2a0


	//   ....[9]....
        /*0b44*/ 	.word	0x0000b310


	//----- nvinfo : EIATTR_MAX_THREADS
	.align		4
.L_49:
        /*0b48*/ 	.byte	0x04, 0x05
        /*0b4a*/ 	.short	(.L_51 - .L_50)
.L_50:
        /*0b4c*/ 	.word	0x00000100
        /*0b50*/ 	.word	0x00000001
        /*0b54*/ 	.word	0x00000001


	//----- nvinfo : EIATTR_CRS_STACK_SIZE
	.align		4
.L_51:
        /*0b58*/ 	.byte	0x04, 0x1e
        /*0b5a*/ 	.short	(.L_53 - .L_52)
.L_52:
        /*0b5c*/ 	.word	0x00000000


	//----- nvinfo : EIATTR_CBANK_PARAM_SIZE
	.align		4
.L_53:
        /*0b60*/ 	.byte	0x03, 0x19
        /*0b62*/ 	.short	0x0800


	//----- nvinfo : EIATTR_PARAM_CBANK
	.align		4
        /*0b64*/ 	.byte	0x04, 0x0a
        /*0b66*/ 	.short	(.L_55 - .L_54)
	.align		4
.L_54:
        /*0b68*/ 	.word	index@(.nv.constant0._ZN7cutlass13device_kernelINS_4gemm6kernel13GemmUniversalIN4cute5tupleIJiiiiEEENS1_10collective13CollectiveMmaINS1_35MainloopSm100TmaUmmaWarpSpecializedILi3ELi2ELi2ENS5_IJNS4_1CILi1EEESB_SB_EEEEENS5_IJNSA_ILi128EEENSA_ILi256EEENSA_ILi32EEEEEEfNS5_IJlSB_lEEEfSI_NS4_8TiledMMAINS4_8MMA_AtomIJNS4_17SM100_MMA_TF32_SSINS_10tfloat32_tESM_fLi128ELi256ELNS4_4UMMA5MajorE0ELSO_0ELNSN_7ScaleInE0ELSP_0EEEEEENS4_6LayoutISC_NS5_IJNSA_ILi0EEEST_ST_EEEEENS5_IJNS4_10UnderscoreESW_SW_EEEEENS4_13SM90_TMA_LOADENS4_14ComposedLayoutINS4_7SwizzleILi3ELi4ELi3EEENS4_18smem_ptr_flag_bitsILi32EEENSS_INS5_IJNSA_ILi8EEESG_EEENS5_IJSG_SB_EEEEEEEvNS4_8identityESZ_S19_vS1A_EENS_8epilogue10collective18CollectiveEpilogueINS1C_23Sm100TmaWarpSpecializedILi4ELi2ELi32ELb1ELb0EEEJSH_NS5_IJNSS_ISE_SB_EENSS_ISG_SB_EEEEEfSI_fSI_NS1C_6fusion15FusionCallbacksIS1G_NS1K_17LinearCombinationIffffLNS_15FloatRoundStyleE2EEESH_S1J_JEEENS4_5SM1004TMEM4LOAD26SM100_TMEM_LOAD_32dp32b32xESZ_S19_NS4_39AutoVectorizingCopyWithAssumedAlignmentILi128EEENS4_14SM90_TMA_STOREES19_S1V_S1V_EEEvvEEEEvNT_6ParamsE)
        /*0b6c*/ 	.short	0x0380
        /*0b6e*/ 	.short	0x0800


	//----- nvinfo : EIATTR_SW_WAR
	.align		4
.L_55:
        /*0b70*/ 	.byte	0x04, 0x36
        /*0b72*/ 	.short	(.L_57 - .L_56)
.L_56:
        /*0b74*/ 	.word	0x00000008
.L_57:


//--------------------- .nv.callgraph             --------------------------
	.section	.nv.callgraph,"",@"SHT_CUDA_CALLGRAPH"
	.align	4
	.sectionentsize	8
	.align		4
        /*0000*/ 	.word	0x00000000
	.align		4
        /*0004*/ 	.word	0xffffffff
	.align		4
        /*0008*/ 	.word	index@(_ZN7cutlass13device_kernelINS_4gemm6kernel13GemmUniversalIN4cute5tupleIJiiiiEEENS1_10collective13CollectiveMmaINS1_35MainloopSm100TmaUmmaWarpSpecializedILi3ELi2ELi2ENS5_IJNS4_1CILi1EEESB_SB_EEEEENS5_IJNSA_ILi128EEENSA_ILi256EEENSA_ILi32EEEEEEfNS5_IJlSB_lEEEfSI_NS4_8TiledMMAINS4_8MMA_AtomIJNS4_17SM100_MMA_TF32_SSINS_10tfloat32_tESM_fLi128ELi256ELNS4_4UMMA5MajorE0ELSO_0ELNSN_7ScaleInE0ELSP_0EEEEEENS4_6LayoutISC_NS5_IJNSA_ILi0EEEST_ST_EEEEENS5_IJNS4_10UnderscoreESW_SW_EEEEENS4_13SM90_TMA_LOADENS4_14ComposedLayoutINS4_7SwizzleILi3ELi4ELi3EEENS4_18smem_ptr_flag_bitsILi32EEENSS_INS5_IJNSA_ILi8EEESG_EEENS5_IJSG_SB_EEEEEEEvNS4_8identityESZ_S19_vS1A_EENS_8epilogue10collective18CollectiveEpilogueINS1C_23Sm100TmaWarpSpecializedILi4ELi2ELi32ELb1ELb0EEEJSH_NS5_IJNSS_ISE_SB_EENSS_ISG_SB_EEEEEfSI_fSI_NS1C_6fusion15FusionCallbacksIS1G_NS1K_17LinearCombinationIffffLNS_15FloatRoundStyleE2EEESH_S1J_JEEENS4_5SM1004TMEM4LOAD26SM100_TMEM_LOAD_32dp32b32xESZ_S19_NS4_39AutoVectorizingCopyWithAssumedAlignmentILi128EEENS4_14SM90_TMA_STOREES19_S1V_S1V_EEEvvEEEEvNT_6ParamsE)
	.align		4
        /*000c*/ 	.word	index@(__assertfail)
	.align		4
        /*0010*/ 	.word	0x00000000
	.align		4
        /*0014*/ 	.word	0xfffffffe
	.align		4
        /*0018*/ 	.word	0x00000000
	.align		4
        /*001c*/ 	.word	0xfffffffd
	.align		4
        /*0020*/ 	.word	0x00000000
	.align		4
        /*0024*/ 	.word	0xfffffffc


//--------------------- .nv.constant4             --------------------------
	.section	.nv.constant4,"a",@progbits
	.align	8
	.align		8
.nv.constant4:
        /*0000*/ 	.dword	__assertfail
	.align		8
        /*0008*/ 	.dword	__unnamed_1
	.align		8
        /*0010*/ 	.dword	__unnamed_2
	.align		8
        /*0018*/ 	.dword	_ZN40_INTERNAL_1619fcb2_4_k_cu_c1dcb1d6_279474cuda3std3__45__cpo5beginE
	.align		8
        /*0020*/ 	.dword	_ZN40_INTERNAL_1619fcb2_4_k_cu_c1dcb1d6_279474cuda3std3__45__cpo3endE
	.align		8
        /*0028*/ 	.dword	_ZN40_INTERNAL_1619fcb2_4_k_cu_c1dcb1d6_279474cuda3std3__45__cpo6cbeginE
	.align		8
        /*0030*/ 	.dword	_ZN40_INTERNAL_1619fcb2_4_k_cu_c1dcb1d6_279474cuda3std3__45__cpo4cendE
	.align		8
        /*0038*/ 	.dword	_ZN40_INTERNAL_1619fcb2_4_k_cu_c1dcb1d6_279474cuda3std3__442_GLOBAL__N__1619fcb2_4_k_cu_c1dcb1d6_279476ignoreE
	.align		8
        /*0040*/ 	.dword	_ZN40_INTERNAL_1619fcb2_4_k_cu_c1dcb1d6_279474cuda3std3__419piecewise_constructE
	.align		8
        /*0048*/ 	.dword	_ZN40_INTERNAL_1619fcb2_4_k_cu_c1dcb1d6_279474cuda3std3__48in_placeE
	.align		8
        /*0050*/ 	.dword	_ZN40_INTERNAL_1619fcb2_4_k_cu_c1dcb1d6_279474cuda3std6ranges3__45__cpo4swapE
	.align		8
        /*0058*/ 	.dword	_ZN40_INTERNAL_1619fcb2_4_k_cu_c1dcb1d6_279474cuda3std6ranges3__45__cpo9iter_moveE
	.align		8
        /*0060*/ 	.dword	_ZN40_INTERNAL_1619fcb2_4_k_cu_c1dcb1d6_279474cute7productE
	.align		8
        /*0068*/ 	.dword	_ZN40_INTERNAL_1619fcb2_4_k_cu_c1dcb1d6_279474cute1_E
	.align		8
        /*0070*/ 	.dword	$str$25
	.align		8
        /*0078*/ 	.dword	$str$26
	.align		8
        /*0080*/ 	.dword	$str$27
	.align		8
        /*0088*/ 	.dword	$str$28


//--------------------- .text._ZN7cutlass13device_kernelINS_4gemm6kernel13GemmUniversalIN4cute5tupleIJiiiiEEENS1_10collective13CollectiveMmaINS1_35MainloopSm100TmaUmmaWarpSpecializedILi3ELi2ELi2ENS5_IJNS4_1CILi1EEESB_SB_EEEEENS5_IJNSA_ILi128EEENSA_ILi256EEENSA_ILi32EEEEEEfNS5_IJlSB_lEEEfSI_NS4_8TiledMMAINS4_8MMA_AtomIJNS4_17SM100_MMA_TF32_SSINS_10tfloat32_tESM_fLi128ELi256ELNS4_4UMMA5MajorE0ELSO_0ELNSN_7ScaleInE0ELSP_0EEEEEENS4_6LayoutISC_NS5_IJNSA_ILi0EEEST_ST_EEEEENS5_IJNS4_10UnderscoreESW_SW_EEEEENS4_13SM90_TMA_LOADENS4_14ComposedLayoutINS4_7SwizzleILi3ELi4ELi3EEENS4_18smem_ptr_flag_bitsILi32EEENSS_INS5_IJNSA_ILi8EEESG_EEENS5_IJSG_SB_EEEEEEEvNS4_8identityESZ_S19_vS1A_EENS_8epilogue10collective18CollectiveEpilogueINS1C_23Sm100TmaWarpSpecializedILi4ELi2ELi32ELb1ELb0EEEJSH_NS5_IJNSS_ISE_SB_EENSS_ISG_SB_EEEEEfSI_fSI_NS1C_6fusion15FusionCallbacksIS1G_NS1K_17LinearCombinationIffffLNS_15FloatRoundStyleE2EEESH_S1J_JEEENS4_5SM1004TMEM4LOAD26SM100_TMEM_LOAD_32dp32b32xESZ_S19_NS4_39AutoVectorizingCopyWithAssumedAlignmentILi128EEENS4_14SM90_TMA_STOREES19_S1V_S1V_EEEvvEEEEvNT_6ParamsE --------------------------
	.section	.text._ZN7cutlass13device_kernelINS_4gemm6kernel13GemmUniversalIN4cute5tupleIJiiiiEEENS1_10collective13CollectiveMmaINS1_35MainloopSm100TmaUmmaWarpSpecializedILi3ELi2ELi2ENS5_IJNS4_1CILi1EEESB_SB_EEEEENS5_IJNSA_ILi128EEENSA_ILi256EEENSA_ILi32EEEEEEfNS5_IJlSB_lEEEfSI_NS4_8TiledMMAINS4_8MMA_AtomIJNS4_17SM100_MMA_TF32_SSINS_10tfloat32_tESM_fLi128ELi256ELNS4_4UMMA5MajorE0ELSO_0ELNSN_7ScaleInE0ELSP_0EEEEEENS4_6LayoutISC_NS5_IJNSA_ILi0EEEST_ST_EEEEENS5_IJNS4_10UnderscoreESW_SW_EEEEENS4_13SM90_TMA_LOADENS4_14ComposedLayoutINS4_7SwizzleILi3ELi4ELi3EEENS4_18smem_ptr_flag_bitsILi32EEENSS_INS5_IJNSA_ILi8EEESG_EEENS5_IJSG_SB_EEEEEEEvNS4_8identityESZ_S19_vS1A_EENS_8epilogue10collective18CollectiveEpilogueINS1C_23Sm100TmaWarpSpecializedILi4ELi2ELi32ELb1ELb0EEEJSH_NS5_IJNSS_ISE_SB_EENSS_ISG_SB_EEEEEfSI_fSI_NS1C_6fusion15FusionCallbacksIS1G_NS1K_17LinearCombinationIffffLNS_15FloatRoundStyleE2EEESH_S1J_JEEENS4_5SM1004TMEM4LOAD26SM100_TMEM_LOAD_32dp32b32xESZ_S19_NS4_39AutoVectorizingCopyWithAssumedAlignmentILi128EEENS4_14SM90_TMA_STOREES19_S1V_S1V_EEEvvEEEEvNT_6ParamsE,"ax",@progbits
	.align	128
.text._ZN7cutlass13device_kernelINS_4gemm6kernel13GemmUniversalIN4cute5tupleIJiiiiEEENS1_10collective13CollectiveMmaINS1_35MainloopSm100TmaUmmaWarpSpecializedILi3ELi2ELi2ENS5_IJNS4_1CILi1EEESB_SB_EEEEENS5_IJNSA_ILi128EEENSA_ILi256EEENSA_ILi32EEEEEEfNS5_IJlSB_lEEEfSI_NS4_8TiledMMAINS4_8MMA_AtomIJNS4_17SM100_MMA_TF32_SSINS_10tfloat32_tESM_fLi128ELi256ELNS4_4UMMA5MajorE0ELSO_0ELNSN_7ScaleInE0ELSP_0EEEEEENS4_6LayoutISC_NS5_IJNSA_ILi0EEEST_ST_EEEEENS5_IJNS4_10UnderscoreESW_SW_EEEEENS4_13SM90_TMA_LOADENS4_14ComposedLayoutINS4_7SwizzleILi3ELi4ELi3EEENS4_18smem_ptr_flag_bitsILi32EEENSS_INS5_IJNSA_ILi8EEESG_EEENS5_IJSG_SB_EEEEEEEvNS4_8identityESZ_S19_vS1A_EENS_8epilogue10collective18CollectiveEpilogueINS1C_23Sm100TmaWarpSpecializedILi4ELi2ELi32ELb1ELb0EEEJSH_NS5_IJNSS_ISE_SB_EENSS_ISG_SB_EEEEEfSI_fSI_NS1C_6fusion15FusionCallbacksIS1G_NS1K_17LinearCombinationIffffLNS_15FloatRoundStyleE2EEESH_S1J_JEEENS4_5SM1004TMEM4LOAD26SM100_TMEM_LOAD_32dp32b32xESZ_S19_NS4_39AutoVectorizingCopyWithAssumedAlignmentILi128EEENS4_14SM90_TMA_STOREES19_S1V_S1V_EEEvvEEEEvNT_6ParamsE:
        .type           _ZN7cutlass13device_kernelINS_4gemm6kernel13GemmUniversalIN4cute5tupleIJiiiiEEENS1_10collective13CollectiveMmaINS1_35MainloopSm100TmaUmmaWarpSpecializedILi3ELi2ELi2ENS5_IJNS4_1CILi1EEESB_SB_EEEEENS5_IJNSA_ILi128EEENSA_ILi256EEENSA_ILi32EEEEEEfNS5_IJlSB_lEEEfSI_NS4_8TiledMMAINS4_8MMA_AtomIJNS4_17SM100_MMA_TF32_SSINS_10tfloat32_tESM_fLi128ELi256ELNS4_4UMMA5MajorE0ELSO_0ELNSN_7ScaleInE0ELSP_0EEEEEENS4_6LayoutISC_NS5_IJNSA_ILi0EEEST_ST_EEEEENS5_IJNS4_10UnderscoreESW_SW_EEEEENS4_13SM90_TMA_LOADENS4_14ComposedLayoutINS4_7SwizzleILi3ELi4ELi3EEENS4_18smem_ptr_flag_bitsILi32EEENSS_INS5_IJNSA_ILi8EEESG_EEENS5_IJSG_SB_EEEEEEEvNS4_8identityESZ_S19_vS1A_EENS_8epilogue10collective18CollectiveEpilogueINS1C_23Sm100TmaWarpSpecializedILi4ELi2ELi32ELb1ELb0EEEJSH_NS5_IJNSS_ISE_SB_EENSS_ISG_SB_EEEEEfSI_fSI_NS1C_6fusion15FusionCallbacksIS1G_NS1K_17LinearCombinationIffffLNS_15FloatRoundStyleE2EEESH_S1J_JEEENS4_5SM1004TMEM4LOAD26SM100_TMEM_LOAD_32dp32b32xESZ_S19_NS4_39AutoVectorizingCopyWithAssumedAlignmentILi128EEENS4_14SM90_TMA_STOREES19_S1V_S1V_EEEvvEEEEvNT_6ParamsE,@function
        .size           _ZN7cutlass13device_kernelINS_4gemm6kernel13GemmUniversalIN4cute5tupleIJiiiiEEENS1_10collective13CollectiveMmaINS1_35MainloopSm100TmaUmmaWarpSpecializedILi3ELi2ELi2ENS5_IJNS4_1CILi1EEESB_SB_EEEEENS5_IJNSA_ILi128EEENSA_ILi256EEENSA_ILi32EEEEEEfNS5_IJlSB_lEEEfSI_NS4_8TiledMMAINS4_8MMA_AtomIJNS4_17SM100_MMA_TF32_SSINS_10tfloat32_tESM_fLi128ELi256ELNS4_4UMMA5MajorE0ELSO_0ELNSN_7ScaleInE0ELSP_0EEEEEENS4_6LayoutISC_NS5_IJNSA_ILi0EEEST_ST_EEEEENS5_IJNS4_10UnderscoreESW_SW_EEEEENS4_13SM90_TMA_LOADENS4_14ComposedLayoutINS4_7SwizzleILi3ELi4ELi3EEENS4_18smem_ptr_flag_bitsILi32EEENSS_INS5_IJNSA_ILi8EEESG_EEENS5_IJSG_SB_EEEEEEEvNS4_8identityESZ_S19_vS1A_EENS_8epilogue10collective18CollectiveEpilogueINS1C_23Sm100TmaWarpSpecializedILi4ELi2ELi32ELb1ELb0EEEJSH_NS5_IJNSS_ISE_SB_EENSS_ISG_SB_EEEEEfSI_fSI_NS1C_6fusion15FusionCallbacksIS1G_NS1K_17LinearCombinationIffffLNS_15FloatRoundStyleE2EEESH_S1J_JEEENS4_5SM1004TMEM4LOAD26SM100_TMEM_LOAD_32dp32b32xESZ_S19_NS4_39AutoVectorizingCopyWithAssumedAlignmentILi128EEENS4_14SM90_TMA_STOREES19_S1V_S1V_EEEvvEEEEvNT_6ParamsE,(.L_x_211 - _ZN7cutlass13device_kernelINS_4gemm6kernel13GemmUniversalIN4cute5tupleIJiiiiEEENS1_10collective13CollectiveMmaINS1_35MainloopSm100TmaUmmaWarpSpecializedILi3ELi2ELi2ENS5_IJNS4_1CILi1EEESB_SB_EEEEENS5_IJNSA_ILi128EEENSA_ILi256EEENSA_ILi32EEEEEEfNS5_IJlSB_lEEEfSI_NS4_8TiledMMAINS4_8MMA_AtomIJNS4_17SM100_MMA_TF32_SSINS_10tfloat32_tESM_fLi128ELi256ELNS4_4UMMA5MajorE0ELSO_0ELNSN_7ScaleInE0ELSP_0EEEEEENS4_6LayoutISC_NS5_IJNSA_ILi0EEEST_ST_EEEEENS5_IJNS4_10UnderscoreESW_SW_EEEEENS4_13SM90_TMA_LOADENS4_14ComposedLayoutINS4_7SwizzleILi3ELi4ELi3EEENS4_18smem_ptr_flag_bitsILi32EEENSS_INS5_IJNSA_ILi8EEESG_EEENS5_IJSG_SB_EEEEEEEvNS4_8identityESZ_S19_vS1A_EENS_8epilogue10collective18CollectiveEpilogueINS1C_23Sm100TmaWarpSpecializedILi4ELi2ELi32ELb1ELb0EEEJSH_NS5_IJNSS_ISE_SB_EENSS_ISG_SB_EEEEEfSI_fSI_NS1C_6fusion15FusionCallbacksIS1G_NS1K_17LinearCombinationIffffLNS_15FloatRoundStyleE2EEESH_S1J_JEEENS4_5SM1004TMEM4LOAD26SM100_TMEM_LOAD_32dp32b32xESZ_S19_NS4_39AutoVectorizingCopyWithAssumedAlignmentILi128EEENS4_14SM90_TMA_STOREES19_S1V_S1V_EEEvvEEEEvNT_6ParamsE)
        .other          _ZN7cutlass13device_kernelINS_4gemm6kernel13GemmUniversalIN4cute5tupleIJiiiiEEENS1_10collective13CollectiveMmaINS1_35MainloopSm100TmaUmmaWarpSpecializedILi3ELi2ELi2ENS5_IJNS4_1CILi1EEESB_SB_EEEEENS5_IJNSA_ILi128EEENSA_ILi256EEENSA_ILi32EEEEEEfNS5_IJlSB_lEEEfSI_NS4_8TiledMMAINS4_8MMA_AtomIJNS4_17SM100_MMA_TF32_SSINS_10tfloat32_tESM_fLi128ELi256ELNS4_4UMMA5MajorE0ELSO_0ELNSN_7ScaleInE0ELSP_0EEEEEENS4_6LayoutISC_NS5_IJNSA_ILi0EEEST_ST_EEEEENS5_IJNS4_10UnderscoreESW_SW_EEEEENS4_13SM90_TMA_LOADENS4_14ComposedLayoutINS4_7SwizzleILi3ELi4ELi3EEENS4_18smem_ptr_flag_bitsILi32EEENSS_INS5_IJNSA_ILi8EEESG_EEENS5_IJSG_SB_EEEEEEEvNS4_8identityESZ_S19_vS1A_EENS_8epilogue10collective18CollectiveEpilogueINS1C_23Sm100TmaWarpSpecializedILi4ELi2ELi32ELb1ELb0EEEJSH_NS5_IJNSS_ISE_SB_EENSS_ISG_SB_EEEEEfSI_fSI_NS1C_6fusion15FusionCallbacksIS1G_NS1K_17LinearCombinationIffffLNS_15FloatRoundStyleE2EEESH_S1J_JEEENS4_5SM1004TMEM4LOAD26SM100_TMEM_LOAD_32dp32b32xESZ_S19_NS4_39AutoVectorizingCopyWithAssumedAlignmentILi128EEENS4_14SM90_TMA_STOREES19_S1V_S1V_EEEvvEEEEvNT_6ParamsE,@"STO_CUDA_ENTRY STV_DEFAULT"
_ZN7cutlass13device_kernelINS_4gemm6kernel13GemmUniversalIN4cute5tupleIJiiiiEEENS1_10collective13CollectiveMmaINS1_35MainloopSm100TmaUmmaWarpSpecializedILi3ELi2ELi2ENS5_IJNS4_1CILi1EEESB_SB_EEEEENS5_IJNSA_ILi128EEENSA_ILi256EEENSA_ILi32EEEEEEfNS5_IJlSB_lEEEfSI_NS4_8TiledMMAINS4_8MMA_AtomIJNS4_17SM100_MMA_TF32_SSINS_10tfloat32_tESM_fLi128ELi256ELNS4_4UMMA5MajorE0ELSO_0ELNSN_7ScaleInE0ELSP_0EEEEEENS4_6LayoutISC_NS5_IJNSA_ILi0EEEST_ST_EEEEENS5_IJNS4_10UnderscoreESW_SW_EEEEENS4_13SM90_TMA_LOADENS4_14ComposedLayoutINS4_7SwizzleILi3ELi4ELi3EEENS4_18smem_ptr_flag_bitsILi32EEENSS_INS5_IJNSA_ILi8EEESG_EEENS5_IJSG_SB_EEEEEEEvNS4_8identityESZ_S19_vS1A_EENS_8epilogue10collective18CollectiveEpilogueINS1C_23Sm100TmaWarpSpecializedILi4ELi2ELi32ELb1ELb0EEEJSH_NS5_IJNSS_ISE_SB_EENSS_ISG_SB_EEEEEfSI_fSI_NS1C_6fusion15FusionCallbacksIS1G_NS1K_17LinearCombinationIffffLNS_15FloatRoundStyleE2EEESH_S1J_JEEENS4_5SM1004TMEM4LOAD26SM100_TMEM_LOAD_32dp32b32xESZ_S19_NS4_39AutoVectorizingCopyWithAssumedAlignmentILi128EEENS4_14SM90_TMA_STOREES19_S1V_S1V_EEEvvEEEEvNT_6ParamsE:
[----:B------:R-:W1:Y:S01]  /*0000*/  LDC R1, c[0x0][0x37c] ;  /* 0x0000df00ff017b82 */ /* 0x000e620000000800 */
[----:B------:R-:W2:Y:S01]  /*0010*/  S2R R127, SR_TID.X ;  /* 0x00000000007f7919 */ /* 0x000ea20000002100 */
[----:B------:R-:W3:Y:S01]  /*0020*/  LDCU.64 UR4, c[0x0][0x890] ;  /* 0x00011200ff0477ac */ /* 0x000ee20008000a00 */
[----:B------:R-:W-:Y:S02]  /*0030*/  PRMT R51, RZ, 0x7610, R51 ;  /* 0x00007610ff337816 */ /* 0x000fe40000000033 */
[----:B------:R-:W-:Y:S01]  /*0040*/  ELECT P5, URZ, PT ;  /* 0x0000000000ff782f */ /* 0x000fe200038a0000 */
[----:B------:R-:W4:Y:S01]  /*0050*/  LDCU.64 UR46, c[0x0][0x358] ;  /* 0x00006b00ff2e77ac */ /* 0x000f220008000a00 */
[----:B---3--:R-:W-:-:S04]  /*0060*/  UISETP.NE.U32.AND UP0, UPT, UR4, URZ, UPT ;  /* 0x000000ff0400728c */ /* 0x008fc8000bf05070 */
[----:B------:R-:W-:Y:S01]  /*0070*/  UISETP.NE.AND.EX UP0, UPT, UR5, URZ, UPT, UP0 ;  /* 0x000000ff0500728c */ /* 0x000fe2000bf05300 */
[----:B--2---:R-:W-:-:S05]  /*0080*/  SHF.R.U32.HI R120, RZ, 0x5, R127 ;  /* 0x00000005ff787819 */ /* 0x004fca000001167f */
[----:B------:R-:W2:Y:S02]  /*0090*/  SHFL.IDX PT, R0, R120, RZ, 0x1f ;  /* 0x00001fff78007589 */ /* 0x000ea400000e0000 */
[----:B--2---:R-:W-:Y:S01]  /*00a0*/  R2UR UR8, R0 ;  /* 0x00000000000872ca */ /* 0x004fe200000e0000 */
[----:B-1--4-:R-:W-:-:S14]  /*00b0*/  BRA.U UP0, `(.L_x_0) ;  /* 0x00000001002c7547 */ /* 0x012fdc000b800000 */
[----:B------:R-:W1:Y:S02]  /*00c0*/  LDCU.64 UR6, c[0x0][0x888] ;  /* 0x00011100ff0677ac */ /* 0x000e640008000a00 */
[----:B-1----:R-:W-:-:S04]  /*00d0*/  UISETP.NE.U32.AND UP0, UPT, UR6, URZ, UPT ;  /* 0x000000ff0600728c */ /* 0x002fc8000bf05070 */
[----:B------:R-:W-:-:S09]  /*00e0*/  UISETP.NE.AND.EX UP0, UPT, UR7, URZ, UPT, UP0 ;  /* 0x000000ff0700728c */ /* 0x000fd2000bf05300 */
[----:B------:R-:W-:Y:S05]  /*00f0*/  BRA.U !UP0, `(.L_x_1) ;  /* 0x0000000108107547 */ /* 0x000fea000b800000 */
[----:B------:R-:W1:Y:S02]  /*0100*/  LDC.64 R2, c[0x0][0x888] ;  /* 0x00022200ff027b82 */ /* 0x000e640000000a00 */
[----:B-1----:R1:W5:Y:S01]  /*0110*/  LDG.E R50, desc[UR46][R2.64] ;  /* 0x0000002e02327981 */ /* 0x002362000c1e1900 */
[----:B------:R-:W-:Y:S01]  /*0120*/  HFMA2 R51, -RZ, RZ, 0, 5.9604644775390625e-08 ;  /* 0x00000001ff337431 */ /* 0x000fe200000001ff */
[----:B------:R-:W-:Y:S05]  /*0130*/  BRA `(.L_x_0) ;  /* 0x00000000000c7947 */ /* 0x000fea0003800000 */
.L_x_1:
[----:B------:R-:W1:Y:S01]  /*0140*/  LDCU UR6, c[0x0][0x880] ;  /* 0x00011000ff0677ac */ /* 0x000e620008000800 */
[----:B------:R-:W-:Y:S01]  /*0150*/  HFMA2 R51, -RZ, RZ, 0, 5.9604644775390625e-08 ;  /* 0x00000001ff337431 */ /* 0x000fe200000001ff */
[----:B-1----:R-:W-:-:S07]  /*0160*/  MOV R50, UR6 ;  /* 0x0000000600327c02 */ /* 0x002fce0008000f00 */
.L_x_0:
[----:B------:R-:W2:Y:S02]  /*0170*/  LDCU.64 UR6, c[0x0][0x8b0] ;  /* 0x00011600ff0677ac */ /* 0x000ea40008000a00 */
[----:B--2---:R-:W-:-:S04]  /*0180*/  UISETP.NE.U32.AND UP0, UPT, UR6, URZ, UPT ;  /* 0x000000ff0600728c */ /* 0x004fc8000bf05070 */
[----:B------:R-:W-:-:S09]  /*0190*/  UISETP.NE.AND.EX UP0, UPT, UR7, URZ, UPT, UP0 ;  /* 0x000000ff0700728c */ /* 0x000fd2000bf05300 */
[----:B------:R-:W-:Y:S05]  /*01a0*/  BRA.U UP0, `(.L_x_2) ;  /* 0x0000000100247547 */ /* 0x000fea000b800000 */
[----:B------:R-:W2:Y:S02]  /*01b0*/  LDCU.64 UR6, c[0x0][0x8a8] ;  /* 0x00011500ff0677ac */ /* 0x000ea40008000a00 */
[----:B--2---:R-:W-:-:S04]  /*01c0*/  UISETP.NE.U32.AND UP0, UPT, UR6, URZ, UPT ;  /* 0x000000ff0600728c */ /* 0x004fc8000bf05070 */
[----:B------:R-:W-:-:S09]  /*01d0*/  UISETP.NE.AND.EX UP0, UPT, UR7, URZ, UPT, UP0 ;  /* 0x000000ff0700728c */ /* 0x000fd2000bf05300 */
[----:B------:R-:W-:Y:S05]  /*01e0*/  BRA.U !UP0, `(.L_x_3) ;  /* 0x00000001080c7547 */ /* 0x000fea000b800000 */
[----:B------:R-:W2:Y:S02]  /*01f0*/  LDC.64 R46, c[0x0][0x8a8] ;  /* 0x00022a00ff2e7b82 */ /* 0x000ea40000000a00 */
[----:B--2---:R2:W5:Y:S01]  /*0200*/  LDG.E R46, desc[UR46][R46.64] ;  /* 0x0000002e2e2e7981 */ /* 0x004562000c1e1900 */
[----:B------:R-:W-:Y:S05]  /*0210*/  BRA `(.L_x_2) ;  /* 0x0000000000087947 */ /* 0x000fea0003800000 */
.L_x_3:
[----:B------:R-:W2:Y:S02]  /*0220*/  LDCU UR6, c[0x0][0x8a0] ;  /* 0x00011400ff0677ac */ /* 0x000ea40008000800 */
[----:B--2---:R-:W-:Y:S02]  /*0230*/  MOV R46, UR6 ;  /* 0x00000006002e7c02 */ /* 0x004fe40008000f00 */
.L_x_2:
[----:B------:R-:W-:Y:S01]  /*0240*/  IMAD.U32 R0, RZ, RZ, UR8 ;  /* 0x00000008ff007e24 */ /* 0x000fe2000f8e00ff */
[----:B------:R-:W-:Y:S04]  /*0250*/  BSSY.RECONVERGENT B0, `(.L_x_4) ;  /* 0x000000c000007945 */ /* 0x000fe80003800200 */
[C---:B------:R-:W-:Y:S02]  /*0260*/  ISETP.NE.OR P1, PT, R0.reuse, 0x1, !P5 ;  /* 0x000000010000780c */ /* 0x040fe40006f25670 */
[----:B------:R-:W-:-:S11]  /*0270*/  ISETP.NE.OR P0, PT, R0, 0x3, !P5 ;  /* 0x000000030000780c */ /* 0x000fd60006f05670 */
[----:B------:R-:W-:Y:S05]  /*0280*/  @P1 BRA `(.L_x_5) ;  /* 0x0000000000201947 */ /* 0x000fea0003800000 */
[----:B------:R-:W3:Y:S02]  /*0290*/  LDCU.64 UR6, c[0x0][0x348] ;  /* 0x00006900ff0677ac */ /* 0x000ee40008000a00 */
[----:B---3--:R-:W-:Y:S02]  /*02a0*/  UIADD3 UR10, UP1, UPT, UR6, 0x80, URZ ;  /* 0x00000080060a7890 */ /* 0x008fe4000ff3e0ff */
[----:B------:R-:W-:Y:S02]  /*02b0*/  UIADD3 UR6, UP0, UPT, UR6, 0x180, URZ ;  /* 0x0000018006067890 */ /* 0x000fe4000ff1e0ff */
[----:B------:R-:W-:Y:S02]  /*02c0*/  UIADD3.X UR11, UPT, UPT, URZ, UR7, URZ, UP1, !UPT ;  /* 0x00000007ff0b7290 */ /* 0x000fe40008ffe4ff */
[----:B------:R-:W-:-:S07]  /*02d0*/  UIADD3.X UR7, UPT, UPT, URZ, UR7, URZ, UP0, !UPT ;  /* 0x00000007ff077290 */ /* 0x000fce00087fe4ff */
[----:B------:R3:W-:Y:S02]  /*02e0*/  UTMACCTL.PF [UR10] ;  /* 0x000000000a0079b9 */ /* 0x0007e40008040000 */
[----:B------:R3:W-:Y:S02]  /*02f0*/  UTMACCTL.PF [UR6] ;  /* 0x00000000060079b9 */ /* 0x0007e40008040000 */
[----:B---3--:R-:W-:Y:S01]  /*0300*/  NOP ;  /* 0x0000000000007918 */ /* 0x008fe20000000000 */
.L_x_5:
[----:B------:R-:W-:Y:S05]  /*0310*/  BSYNC.RECONVERGENT B0 ;  /* 0x0000000000007941 */ /* 0x000fea0003800200 */
.L_x_4:
[----:B------:R-:W-:Y:S04]  /*0320*/  BSSY.RECONVERGENT B0, `(.L_x_6) ;  /* 0x000000a000007945 */ /* 0x000fe80003800200 */
        /* <DEDUP_REMOVED lines=9> */
.L_x_7:
[----:B------:R-:W-:Y:S05]  /*03c0*/  BSYNC.RECONVERGENT B0 ;  /* 0x0000000000007941 */ /* 0x000fea0003800200 */
.L_x_6:
[----:B------:R-:W3:Y:S01]  /*03d0*/  LDCU.64 UR6, c[0x0][0x888] ;  /* 0x00011100ff0677ac */ /* 0x000ee20008000a00 */
[----:B------:R-:W-:Y:S02]  /*03e0*/  UISETP.EQ.U32.AND UP1, UPT, UR4, URZ, UPT ;  /* 0x000000ff0400728c */ /* 0x000fe4000bf22070 */
[----:B------:R-:W-:Y:S02]  /*03f0*/  UPLOP3.LUT UP2, UPT, UPT, UPT, UPT, 0x80, 0x8 ;  /* 0x000000000008789c */ /* 0x000fe40003f4f070 */
[----:B---3--:R-:W-:-:S04]  /*0400*/  UISETP.NE.U32.AND UP0, UPT, UR6, URZ, UPT ;  /* 0x000000ff0600728c */ /* 0x008fc8000bf05070 */
[----:B------:R-:W-:-:S04]  /*0410*/  UISETP.NE.AND.EX UP0, UPT, UR7, URZ, UPT, UP0 ;  /* 0x000000ff0700728c */ /* 0x000fc8000bf05300 */
[----:B------:R-:W-:-:S04]  /*0420*/  UISETP.EQ.OR.EX UP3, UPT, UR5, URZ, !UP0, UP1 ;  /* 0x000000ff0500728c */ /* 0x000fc8000c762710 */
[----:B------:R-:W-:-:S05]  /*0430*/  UP2UR UR50, UPR, URZ, 0x8 ;  /* 0x00000008ff327883 */ /* 0x000fca0008000000 */
[----:B------:R-:W-:Y:S07]  /*0440*/  BRA.U !UP3, `(.L_x_8) ;  /* 0x000000010b207547 */ /* 0x000fee000b800000 */
[----:B------:R-:W-:Y:S01]  /*0450*/  UISETP.NE.U32.AND UP2, UPT, UR4, URZ, UPT ;  /* 0x000000ff0400728c */ /* 0x000fe2000bf45070 */
[----:B-----5:R-:W-:Y:S01]  /*0460*/  FSETP.NEU.AND P0, PT, R50, RZ, PT ;  /* 0x000000ff3200720b */ /* 0x020fe20003f0d000 */
[----:B------:R-:W-:Y:S02]  /*0470*/  USEL UR4, URZ, 0xffffffff, UP0 ;  /* 0xffffffffff047887 */ /* 0x000fe40008000000 */
[----:B------:R-:W-:-:S10]  /*0480*/  UISETP.NE.AND.EX UP2, UPT, UR5, URZ, UPT, UP2 ;  /* 0x000000ff0500728c */ /* 0x000fd4000bf45320 */
[----:B------:R-:W-:Y:S01]  /*0490*/  VOTEU.ANY UP1, P0 ;  /* 0x0000000000ff7886 */ /* 0x000fe20000020100 */
[----:B------:R-:W-:-:S04]  /*04a0*/  @!UP2 USEL UR4, URZ, 0xffffffff, UP1 ;  /* 0xffffffffff04a887 */ /* 0x000fc80008800000 */
[----:B------:R-:W-:-:S04]  /*04b0*/  ULOP3.LUT UR4, UR4, 0x1, URZ, 0xc0, !UPT ;  /* 0x0000000104047892 */ /* 0x000fc8000f8ec0ff */
[----:B------:R-:W-:-:S11]  /*04c0*/  UISETP.NE.U32.AND UP2, UPT, UR4, 0x1, UPT ;  /* 0x000000010400788c */ /* 0x000fd6000bf45070 */
.L_x_8:
[----:B-1----:R-:W1:Y:S01]  /*04d0*/  SHFL.IDX PT, R2, R120, RZ, 0x1f ;  /* 0x00001fff78027589 */ /* 0x002e6200000e0000 */
[----:B------:R-:W-:-:S04]  /*04e0*/  UISETP.NE.AND UP1, UPT, UR8, 0x2, UPT ;  /* 0x000000020800788c */ /* 0x000fc8000bf25270 */
[----:B------:R-:W-:Y:S01]  /*04f0*/  USEL UR6, URZ, 0x1, UP1 ;  /* 0x00000001ff067887 */ /* 0x000fe20008800000 */
[----:B-1----:R-:W-:-:S13]  /*0500*/  ISETP.NE.AND P0, PT, R2, RZ, PT ;  /* 0x000000ff0200720c */ /* 0x002fda0003f05270 */
[----:B------:R-:W-:Y:S05]  /*0510*/  @P0 BRA `(.L_x_9) ;  /* 0x0000000000400947 */ /* 0x000fea0003800000 */
[----:B------:R-:W1:Y:S01]  /*0520*/  S2UR UR5, SR_CgaCtaId ;  /* 0x00000000000579c3 */ /* 0x000e620000008800 */
[----:B------:R-:W-:Y:S01]  /*0530*/  UMOV UR7, 0x400 ;  /* 0x0000040000077882 */ /* 0x000fe20000000000 */
[----:B------:R-:W-:Y:S01]  /*0540*/  UMOV UR4, 0x1 ;  /* 0x0000000100047882 */ /* 0x000fe20000000000 */
[----:B------:R-:W-:Y:S01]  /*0550*/  ELECT P0, URZ, PT ;  /* 0x0000000000ff782f */ /* 0x000fe20003800000 */
[----:B------:R-:W-:-:S04]  /*0560*/  UIADD3 UR10, UPT, UPT, -UR4, 0x100000, URZ ;  /* 0x00100000040a7890 */ /* 0x000fc8000fffe1ff */
[----:B------:R-:W-:Y:S02]  /*0570*/  USHF.L.U32 UR11, UR10, 0xb, URZ ;  /* 0x0000000b0a0b7899 */ /* 0x000fe400080006ff */
[----:B------:R-:W-:Y:S02]  /*0580*/  USHF.L.U32 UR10, UR10, 0x1, URZ ;  /* 0x000000010a0a7899 */ /* 0x000fe400080006ff */
[----:B-1----:R-:W-:Y:S01]  /*0590*/  ULEA UR5, UR5, UR7, 0x18 ;  /* 0x0000000705057291 */ /* 0x002fe2000f8ec0ff */
[----:B------:R-:W1:Y:S11]  /*05a0*/  FENCE.VIEW.ASYNC.S ;  /* 0x00000000000073c6 */ /* 0x000e760000000000 */
[----:B-1----:R1:W3:Y:S01]  /*05b0*/  SYNCS.EXCH.64 URZ, [UR5], UR10 ;  /* 0x0000000a05ff75b2 */ /* 0x0022e20008000100 */
[----:B------:R1:W4:Y:S01]  /*05c0*/  SYNCS.EXCH.64 URZ, [UR5+0x18], UR10 ;  /* 0x0000180a05ff75b2 */ /* 0x0003220008000100 */
[----:B------:R1:W1:Y:S01]  /*05d0*/  SYNCS.EXCH.64 URZ, [UR5+0x8], UR10 ;  /* 0x0000080a05ff75b2 */ /* 0x0002620008000100 */
[----:B------:R1:W1:Y:S01]  /*05e0*/  SYNCS.EXCH.64 URZ, [UR5+0x20], UR10 ;  /* 0x0000200a05ff75b2 */ /* 0x0002620008000100 */
[----:B------:R1:W1:Y:S01]  /*05f0*/  SYNCS.EXCH.64 URZ, [UR5+0x10], UR10 ;  /* 0x0000100a05ff75b2 */ /* 0x0002620008000100 */
[----:B------:R1:W1:Y:S01]  /*0600*/  SYNCS.EXCH.64 URZ, [UR5+0x28], UR10 ;  /* 0x0000280a05ff75b2 */ /* 0x0002620008000100 */
[----:B------:R-:W-:Y:S01]  /*0610*/  NOP ;  /* 0x0000000000007918 */ /* 0x000fe20000000000 */
.L_x_9:
[----:B------:R-:W2:Y:S01]  /*0620*/  SHFL.IDX PT, R2, R120, RZ, 0x1f ;  /* 0x00001fff78027589 */ /* 0x000ea200000e0000 */
[----:B------:R-:W-:Y:S01]  /*0630*/  NOP ;  /* 0x0000000000007918 */ /* 0x000fe20000000000 */
[----:B--2---:R-:W-:-:S13]  /*0640*/  ISETP.NE.AND P0, PT, R2, 0x1, PT ;  /* 0x000000010200780c */ /* 0x004fda0003f05270 */
[----:B------:R-:W-:Y:S05]  /*0650*/  @P0 BRA `(.L_x_10) ;  /* 0x0000000000580947 */ /* 0x000fea0003800000 */
[----:B------:R-:W2:Y:S01]  /*0660*/  S2UR UR7, SR_CgaCtaId ;  /* 0x00000000000779c3 */ /* 0x000ea20000008800 */
[----:B------:R-:W-:Y:S01]  /*0670*/  UMOV UR9, 0x400 ;  /* 0x0000040000097882 */ /* 0x000fe20000000000 */
[----:B-1----:R-:W-:Y:S01]  /*0680*/  UMOV UR5, 0x20 ;  /* 0x0000002000057882 */ /* 0x002fe20000000000 */
[----:B------:R-:W-:Y:S01]  /*0690*/  UMOV UR4, 0x80 ;  /* 0x0000008000047882 */ /* 0x000fe20000000000 */
[----:B------:R-:W-:-:S04]  /*06a0*/  UIADD3 UR10, UPT, UPT, -UR5, 0x100000, URZ ;  /* 0x00100000050a7890 */ /* 0x000fc8000fffe1ff */
[----:B------:R-:W-:Y:S02]  /*06b0*/  USHF.L.U32 UR11, UR10, 0xb, URZ ;  /* 0x0000000b0a0b7899 */ /* 0x000fe400080006ff */
[----:B------:R-:W-:Y:S02]  /*06c0*/  USHF.L.U32 UR10, UR10, 0x1, URZ ;  /* 0x000000010a0a7899 */ /* 0x000fe400080006ff */
[----:B------:R-:W-:-:S04]  /*06d0*/  UIADD3 UR4, UPT, UPT, -UR4, 0x100000, URZ ;  /* 0x0010000004047890 */ /* 0x000fc8000fffe1ff */
[----:B------:R-:W-:Y:S02]  /*06e0*/  USHF.L.U32 UR5, UR4, 0xb, URZ ;  /* 0x0000000b04057899 */ /* 0x000fe400080006ff */
[----:B------:R-:W-:Y:S01]  /*06f0*/  USHF.L.U32 UR4, UR4, 0x1, URZ ;  /* 0x0000000104047899 */ /* 0x000fe200080006ff */
[----:B------:R-:W-:Y:S01]  /*0700*/  ELECT P0, URZ, PT ;  /* 0x0000000000ff782f */ /* 0x000fe20003800000 */
[----:B--2---:R-:W-:Y:S01]  /*0710*/  ULEA UR7, UR7, UR9, 0x18 ;  /* 0x0000000907077291 */ /* 0x004fe2000f8ec0ff */
[----:B------:R-:W1:Y:S11]  /*0720*/  FENCE.VIEW.ASYNC.S ;  /* 0x00000000000073c6 */ /* 0x000e760000000000 */
[----:B-1----:R2:W1:Y:S01]  /*0730*/  SYNCS.EXCH.64 URZ, [UR7+0x30], UR10 ;  /* 0x0000300a07ff75b2 */ /* 0x0024620008000100 */
[----:B------:R2:W1:Y:S01]  /*0740*/  SYNCS.EXCH.64 URZ, [UR7+0x50], UR4 ;  /* 0x0000500407ff75b2 */ /* 0x0004620008000100 */
[----:B------:R2:W1:Y:S01]  /*0750*/  SYNCS.EXCH.64 URZ, [UR7+0x38], UR10 ;  /* 0x0000380a07ff75b2 */ /* 0x0004620008000100 */
[----:B------:R2:W1:Y:S01]  /*0760*/  SYNCS.EXCH.64 URZ, [UR7+0x58], UR4 ;  /* 0x0000580407ff75b2 */ /* 0x0004620008000100 */
[----:B------:R2:W1:Y:S01]  /*0770*/  SYNCS.EXCH.64 URZ, [UR7+0x40], UR10 ;  /* 0x0000400a07ff75b2 */ /* 0x0004620008000100 */
[----:B------:R2:W1:Y:S01]  /*0780*/  SYNCS.EXCH.64 URZ, [UR7+0x60], UR4 ;  /* 0x0000600407ff75b2 */ /* 0x0004620008000100 */
[----:B------:R2:W1:Y:S01]  /*0790*/  SYNCS.EXCH.64 URZ, [UR7+0x48], UR10 ;  /* 0x0000480a07ff75b2 */ /* 0x0004620008000100 */
[----:B------:R2:W1:Y:S02]  /*07a0*/  SYNCS.EXCH.64 URZ, [UR7+0x68], UR4 ;  /* 0x0000680407ff75b2 */ /* 0x0004640008000100 */
[----:B--2---:R-:W-:Y:S01]  /*07b0*/  NOP ;  /* 0x0000000000007918 */ /* 0x004fe20000000000 */
.L_x_10:
[----:B------:R-:W2:Y:S01]  /*07c0*/  SHFL.IDX PT, R2, R120, RZ, 0x1f ;  /* 0x00001fff78027589 */ /* 0x000ea200000e0000 */
[----:B------:R-:W-:Y:S01]  /*07d0*/  NOP ;  /* 0x0000000000007918 */ /* 0x000fe20000000000 */
[----:B--2---:R-:W-:-:S13]  /*07e0*/  ISETP.NE.AND P0, PT, R2, 0x3, PT ;  /* 0x000000030200780c */ /* 0x004fda0003f05270 */
[----:B------:R-:W-:Y:S05]  /*07f0*/  @P0 BRA `(.L_x_11) ;  /* 0x0000000000300947 */ /* 0x000fea0003800000 */
[----:B-1----:R-:W1:Y:S01]  /*0800*/  S2UR UR5, SR_CgaCtaId ;  /* 0x00000000000579c3 */ /* 0x002e620000008800 */
        /* <DEDUP_REMOVED lines=8> */
[----:B-1----:R2:W1:Y:S01]  /*0890*/  SYNCS.EXCH.64 URZ, [UR5+0x70], UR10 ;  /* 0x0000700a05ff75b2 */ /* 0x0024620008000100 */
[----:B------:R2:W1:Y:S02]  /*08a0*/  SYNCS.EXCH.64 URZ, [UR5+0x78], UR10 ;  /* 0x0000780a05ff75b2 */ /* 0x0004640008000100 */
[----:B--2---:R-:W-:Y:S01]  /*08b0*/  NOP ;  /* 0x0000000000007918 */ /* 0x004fe20000000000 */
.L_x_11:
[----:B------:R-:W2:Y:S01]  /*08c0*/  SHFL.IDX PT, R2, R120, RZ, 0x1f ;  /* 0x00001fff78027589 */ /* 0x000ea200000e0000 */
[----:B------:R-:W-:Y:S01]  /*08d0*/  NOP ;  /* 0x0000000000007918 */ /* 0x000fe20000000000 */
[----:B--2---:R-:W-:-:S13]  /*08e0*/  ISETP.NE.AND P0, PT, R2, 0x4, PT ;  /* 0x000000040200780c */ /* 0x004fda0003f05270 */
[----:B------:R-:W-:Y:S05]  /*08f0*/  @P0 BRA `(.L_x_12) ;  /* 0x00000000004c0947 */ /* 0x000fea0003800000 */
[----:B-1----:R-:W1:Y:S01]  /*0900*/  S2UR UR5, SR_CgaCtaId ;  /* 0x00000000000579c3 */ /* 0x002e620000008800 */
[----:B------:R-:W-:Y:S01]  /*0910*/  UMOV UR9, 0x100 ;  /* 0x0000010000097882 */ /* 0x000fe20000000000 */
[----:B------:R-:W-:Y:S01]  /*0920*/  UMOV UR7, 0x400 ;  /* 0x0000040000077882 */ /* 0x000fe20000000000 */
[----:B------:R-:W-:Y:S01]  /*0930*/  USEL UR9, UR9, 0xe0, UP2 ;  /* 0x000000e009097887 */ /* 0x000fe20009000000 */
[----:B------:R-:W-:Y:S01]  /*0940*/  UMOV UR4, 0x1 ;  /* 0x0000000100047882 */ /* 0x000fe20000000000 */
[----:B------:R-:W-:Y:S01]  /*0950*/  ELECT P0, URZ, PT ;  /* 0x0000000000ff782f */ /* 0x000fe20003800000 */
[----:B------:R-:W-:-:S04]  /*0960*/  UIADD3 UR10, UPT, UPT, -UR4, 0x100000, URZ ;  /* 0x00100000040a7890 */ /* 0x000fc8000fffe1ff */
[----:B------:R-:W-:Y:S02]  /*0970*/  USHF.L.U32 UR11, UR10, 0xb, URZ ;  /* 0x0000000b0a0b7899 */ /* 0x000fe400080006ff */
[----:B------:R-:W-:Y:S02]  /*0980*/  USHF.L.U32 UR10, UR10, 0x1, URZ ;  /* 0x000000010a0a7899 */ /* 0x000fe400080006ff */
[----:B------:R-:W-:-:S04]  /*0990*/  UIADD3 UR12, UPT, UPT, -UR9, 0x100000, URZ ;  /* 0x00100000090c7890 */ /* 0x000fc8000fffe1ff */
[----:B------:R-:W-:Y:S02]  /*09a0*/  USHF.L.U32 UR13, UR12, 0xb, URZ ;  /* 0x0000000b0c0d7899 */ /* 0x000fe400080006ff */
[----:B------:R-:W-:Y:S02]  /*09b0*/  USHF.L.U32 UR12, UR12, 0x1, URZ ;  /* 0x000000010c0c7899 */ /* 0x000fe400080006ff */
[----:B-1----:R-:W-:Y:S01]  /*09c0*/  ULEA UR5, UR5, UR7, 0x18 ;  /* 0x0000000705057291 */ /* 0x002fe2000f8ec0ff */
[----:B------:R-:W1:Y:S11]  /*09d0*/  FENCE.VIEW.ASYNC.S ;  /* 0x00000000000073c6 */ /* 0x000e760000000000 */
[----:B-1----:R2:W1:Y:S01]  /*09e0*/  SYNCS.EXCH.64 URZ, [UR5+0x80], UR10 ;  /* 0x0000800a05ff75b2 */ /* 0x0024620008000100 */
[----:B------:R2:W1:Y:S01]  /*09f0*/  SYNCS.EXCH.64 URZ, [UR5+0x90], UR12 ;  /* 0x0000900c05ff75b2 */ /* 0x0004620008000100 */
[----:B------:R2:W1:Y:S01]  /*0a00*/  SYNCS.EXCH.64 URZ, [UR5+0x88], UR10 ;  /* 0x0000880a05ff75b2 */ /* 0x0004620008000100 */
[----:B------:R2:W1:Y:S02]  /*0a10*/  SYNCS.EXCH.64 URZ, [UR5+0x98], UR12 ;  /* 0x0000980c05ff75b2 */ /* 0x0004640008000100 */
[----:B--2---:R-:W-:Y:S01]  /*0a20*/  NOP ;  /* 0x0000000000007918 */ /* 0x004fe20000000000 */
.L_x_12:
        /* <DEDUP_REMOVED lines=20> */
[----:B------:R2:W1:Y:S02]  /*0b70*/  SYNCS.EXCH.64 URZ, [UR7+0xb8], UR4 ;  /* 0x0000b80407ff75b2 */ /* 0x0004640008000100 */
[----:B--2---:R-:W-:Y:S01]  /*0b80*/  NOP ;  /* 0x0000000000007918 */ /* 0x004fe20000000000 */
.L_x_13:
        /* <DEDUP_REMOVED lines=18> */
.L_x_14:
[----:B-1----:R-:W1:Y:S01]  /*0cb0*/  S2UR UR5, SR_CTAID.X ;  /* 0x00000000000579c3 */ /* 0x002e620000002500 */
[----:B------:R-:W-:-:S05]  /*0cc0*/  CS2R.32 R114, SR_CgaSize ;  /* 0x0000000000727805 */ /* 0x000fca0000008a00 */
[----:B------:R-:W-:-:S05]  /*0cd0*/  IMAD R114, R114, -0xa0, RZ ;  /* 0xffffff6072727824 */ /* 0x000fca00078e02ff */
[----:B------:R-:W-:-:S14]  /*0ce0*/  R2UR UR9, R114 ;  /* 0x00000000720972ca */ /* 0x000fdc00000e0000 */
[----:B------:R-:W2:Y:S01]  /*0cf0*/  LDCU UR9, c[0x0][UR9+0x2b0] ;  /* 0x00005600090977ac */ /* 0x000ea20008000800 */
[----:B------:R-:W-:Y:S01]  /*0d00*/  NOP ;  /* 0x0000000000007918 */ /* 0x000fe20000000000 */
[----:B------:R-:W-:-:S05]  /*0d10*/  CS2R.32 R114, SR_CgaSize ;  /* 0x0000000000727805 */ /* 0x000fca0000008a00 */
[----:B------:R-:W-:-:S05]  /*0d20*/  IMAD R114, R114, -0xa0, RZ ;  /* 0xffffff6072727824 */ /* 0x000fca00078e02ff */
[----:B------:R-:W-:-:S14]  /*0d30*/  R2UR UR7, R114 ;  /* 0x00000000720772ca */ /* 0x000fdc00000e0000 */
[----:B------:R-:W3:Y:S01]  /*0d40*/  LDCU UR7, c[0x0][UR7+0x2b4] ;  /* 0x00005680070777ac */ /* 0x000ee20008000800 */
[----:B------:R-:W4:Y:S08]  /*0d50*/  S2UR UR4, SR_CTAID.Y ;  /* 0x00000000000479c3 */ /* 0x000f300000002600 */
[----:B------:R-:W3:Y:S01]  /*0d60*/  LDC R9, c[0x0][0xb24] ;  /* 0x0002c900ff097b82 */ /* 0x000ee20000000800 */
[----:B-1----:R-:W-:-:S02]  /*0d70*/  I2FP.F32.U32 R5, UR5 ;  /* 0x0000000500057c45 */ /* 0x002fc40008201000 */
[----:B------:R-:W-:-:S05]  /*0d80*/  CS2R.32 R3, SR_CgaSize ;  /* 0x0000000000037805 */ /* 0x000fca0000008a00 */
[----:B------:R-:W-:-:S06]  /*0d90*/  IMAD R3, R3, -0xa0, RZ ;  /* 0xffffff6003037824 */ /* 0x000fcc00078e02ff */
[----:B------:R-:W1:Y:S01]  /*0da0*/  LDC R3, c[0x0][R3+0x2a0] ;  /* 0x0000a80003037b82 */ /* 0x000e620000000800 */
[----:B------:R-:W-:Y:S01]  /*0db0*/  MOV R21, UR5 ;  /* 0x0000000500157c02 */ /* 0x000fe20008000f00 */
[----:B--2---:R-:W-:Y:S01]  /*0dc0*/  FMUL R5, R5, UR9 ;  /* 0x0000000905057c20 */ /* 0x004fe20008400000 */
[----:B----4-:R-:W-:Y:S02]  /*0dd0*/  I2FP.F32.U32 R4, UR4 ;  /* 0x0000000400047c45 */ /* 0x010fe40008201000 */
[----:B------:R-:W-:-:S05]  /*0de0*/  CS2R.32 R2, SR_CgaSize ;  /* 0x0000000000027805 */ /* 0x000fca0000008a00 */
[----:B------:R-:W-:-:S06]  /*0df0*/  IMAD R2, R2, -0xa0, RZ ;  /* 0xffffff6002027824 */ /* 0x000fcc00078e02ff */
[----:B------:R-:W2:Y:S01]  /*0e00*/  LDC R2, c[0x0][R2+0x2a4] ;  /* 0x0000a90002027b82 */ /* 0x000ea20000000800 */
[----:B------:R-:W4:Y:S01]  /*0e10*/  F2I.U32.TRUNC.NTZ R114, R5 ;  /* 0x0000000500727305 */ /* 0x000f22000020f000 */
[----:B------:R-:W-:Y:S01]  /*0e20*/  MOV R20, UR4 ;  /* 0x0000000400147c02 */ /* 0x000fe20008000f00 */
[----:B---3--:R-:W-:-:S05]  /*0e30*/  FMUL R4, R4, UR7 ;  /* 0x0000000704047c20 */ /* 0x008fca0008400000 */
[----:B------:R-:W-:Y:S01]  /*0e40*/  BAR.SYNC.DEFER_BLOCKING 0x0 ;  /* 0x0000000000007b1d */ /* 0x000fe20000010000 */
[----:B------:R-:W-:-:S05]  /*0e50*/  ISETP.GE.AND P0, PT, R9, 0x1, PT ;  /* 0x000000010900780c */ /* 0x000fca0003f06270 */
[----:B------:R-:W3:Y:S02]  /*0e60*/  F2I.U32.TRUNC.NTZ R49, R4 ;  /* 0x0000000400317305 */ /* 0x000ee4000020f000 */
[----:B------:R-:W2:Y:S01]  /*0e70*/  S2UR UR36, SR_CTAID.Z ;  /* 0x00000000002479c3 */ /* 0x000ea20000002700 */
[----:B----4-:R-:W-:-:S05]  /*0e80*/  IADD3 R114, PT, PT, -R114, RZ, RZ ;  /* 0x000000ff72727210 */ /* 0x010fca0007ffe1ff */
[----:B-1----:R-:W-:Y:S01]  /*0e90*/  IMAD R114, R3, R114, UR5 ;  /* 0x0000000503727e24 */ /* 0x002fe2000f8e0272 */
[----:B---3--:R-:W-:-:S05]  /*0ea0*/  IADD3 R49, PT, PT, -R49, RZ, RZ ;  /* 0x000000ff31317210 */ /* 0x008fca0007ffe1ff */
[----:B--2---:R-:W-:Y:S01]  /*0eb0*/  IMAD R49, R2, R49, UR4 ;  /* 0x0000000402317e24 */ /* 0x004fe2000f8e0231 */
[----:B------:R-:W-:Y:S06]  /*0ec0*/  @!P0 BRA `(.L_x_15) ;  /* 0x0000000000b88947 */ /* 0x000fec0003800000 */
[----:B------:R-:W1:Y:S01]  /*0ed0*/  LDC.64 R4, c[0x0][0xb18] ;  /* 0x0002c600ff047b82 */ /* 0x000e620000000a00 */
[----:B------:R-:W-:-:S07]  /*0ee0*/  ISETP.NE.AND P0, PT, R9, 0x1, PT ;  /* 0x000000010900780c */ /* 0x000fce0003f05270 */
[----:B------:R-:W2:Y:S08]  /*0ef0*/  LDC R10, c[0x0][0xb0c] ;  /* 0x0002c300ff0a7b82 */ /* 0x000eb00000000800 */
[----:B------:R-:W3:Y:S08]  /*0f00*/  LDC R11, c[0x0][0x370] ;  /* 0x0000dc00ff0b7b82 */ /* 0x000ef00000000800 */
[----:B------:R-:W4:Y:S01]  /*0f10*/  LDC R12, c[0x0][0x374] ;  /* 0x0000dd00ff0c7b82 */ /* 0x000f220000000800 */
[----:B-1----:R-:W-:-:S07]  /*0f20*/  ISETP.NE.AND P1, PT, R4, 0x1, PT ;  /* 0x000000010400780c */ /* 0x002fce0003f25270 */
[----:B------:R-:W3:Y:S01]  /*0f30*/  LDC.64 R6, c[0x0][0xb10] ;  /* 0x0002c400ff067b82 */ /* 0x000ee20000000a00 */
[----:B--2---:R-:W-:-:S07]  /*0f40*/  ISETP.NE.AND P2, PT, R10, 0x1, PT ;  /* 0x000000010a00780c */ /* 0x004fce0003f45270 */
[----:B------:R-:W1:Y:S08]  /*0f50*/  LDC R8, c[0x0][0xb20] ;  /* 0x0002c800ff087b82 */ /* 0x000e700000000800 */
[----:B------:R-:W2:Y:S01]  /*0f60*/  LDC.64 R2, c[0x0][0xb28] ;  /* 0x0002ca00ff027b82 */ /* 0x000ea20000000a00 */
[----:B----4-:R-:W-:-:S04]  /*0f70*/  IMAD.HI.U32 R13, R12, R5, RZ ;  /* 0x000000050c0d7227 */ /* 0x010fc800078e00ff */
[----:B------:R-:W-:-:S04]  /*0f80*/  IMAD.HI.U32 R5, R20, R5, RZ ;  /* 0x0000000514057227 */ /* 0x000fc800078e00ff */
[----:B---3--:R-:W-:-:S04]  /*0f90*/  IMAD.HI.U32 R14, R11, R6, RZ ;  /* 0x000000060b0e7227 */ /* 0x008fc800078e00ff */
[C---:B------:R-:W-:Y:S01]  /*0fa0*/  IMAD.HI.U32 R16, R21.reuse, R6, RZ ;  /* 0x0000000615107227 */ /* 0x040fe200078e00ff */
[-C--:B------:R-:W-:Y:S02]  /*0fb0*/  @P2 SHF.R.U32.HI R11, RZ, R7.reuse, R14 ;  /* 0x00000007ff0b2219 */ /* 0x080fe4000001160e */
[-C--:B-1----:R-:W-:Y:S02]  /*0fc0*/  @P1 SHF.R.U32.HI R12, RZ, R8.reuse, R13 ;  /* 0x00000008ff0c1219 */ /* 0x082fe4000001160d */
[----:B------:R-:W-:Y:S02]  /*0fd0*/  SHF.R.U32.HI R5, RZ, R8, R5 ;  /* 0x00000008ff057219 */ /* 0x000fe40000011605 */
[----:B------:R-:W-:Y:S02]  /*0fe0*/  SHF.R.U32.HI R16, RZ, R7, R16 ;  /* 0x00000007ff107219 */ /* 0x000fe40000011610 */
[----:B------:R-:W-:Y:S01]  /*0ff0*/  SEL R5, R20, R5, !P1 ;  /* 0x0000000514057207 */ /* 0x000fe20004800000 */
[----:B--2---:R-:W-:Y:S01]  /*1000*/  IMAD.HI.U32 R14, R12, R2, RZ ;  /* 0x000000020c0e7227 */ /* 0x004fe200078e00ff */
[----:B------:R-:W-:-:S02]  /*1010*/  SEL R7, R21, R16, !P2 ;  /* 0x0000001015077207 */ /* 0x000fc40005000000 */
[----:B------:R-:W-:Y:S01]  /*1020*/  IADD3 R13, PT, PT, -R5, RZ, RZ ;  /* 0x000000ff050d7210 */ /* 0x000fe20007ffe1ff */
[----:B------:R-:W-:Y:S01]  /*1030*/  IMAD.HI.U32 R6, R11, R2, RZ ;  /* 0x000000020b067227 */ /* 0x000fe200078e00ff */
[----:B------:R-:W-:-:S03]  /*1040*/  @P0 SHF.R.U32.HI R12, RZ, R3, R14 ;  /* 0x00000003ff0c0219 */ /* 0x000fc6000001160e */
[----:B------:R-:W-:Y:S01]  /*1050*/  IMAD R13, R4, R13, R20 ;  /* 0x0000000d040d7224 */ /* 0x000fe200078e0214 */
[----:B------:R-:W-:Y:S01]  /*1060*/  @P0 SHF.R.U32.HI R11, RZ, R3, R6 ;  /* 0x00000003ff0b0219 */ /* 0x000fe20000011606 */
[----:B------:R-:W-:-:S04]  /*1070*/  IMAD R12, R12, R9, RZ ;  /* 0x000000090c0c7224 */ /* 0x000fc800078e02ff */
[----:B------:R-:W-:Y:S01]  /*1080*/  IMAD R6, R11, R9, RZ ;  /* 0x000000090b067224 */ /* 0x000fe200078e02ff */
[----:B------:R-:W-:-:S04]  /*1090*/  ISETP.GE.AND P1, PT, R5, R12, PT ;  /* 0x0000000c0500720c */ /* 0x000fc80003f26270 */
[----:B------:R-:W-:Y:S01]  /*10a0*/  ISETP.GE.OR P1, PT, R7, R6, P1 ;  /* 0x000000060700720c */ /* 0x000fe20000f26670 */
[----:B------:R-:W-:-:S05]  /*10b0*/  IMAD.HI.U32 R6, R5, R2, RZ ;  /* 0x0000000205067227 */ /* 0x000fca00078e00ff */
[----:B------:R-:W-:-:S04]  /*10c0*/  SHF.R.U32.HI R6, RZ, R3, R6 ;  /* 0x00000003ff067219 */ /* 0x000fc80000011606 */
[----:B------:R-:W-:-:S03]  /*10d0*/  SEL R6, R5, R6, !P0 ;  /* 0x0000000605067207 */ /* 0x000fc60004000000 */
[----:B------:R-:W-:Y:S01]  /*10e0*/  @!P1 IMAD.HI.U32 R8, R7, R2, RZ ;  /* 0x0000000207089227 */ /* 0x000fe200078e00ff */
[----:B------:R-:W-:-:S04]  /*10f0*/  IADD3 R2, PT, PT, -R6, RZ, RZ ;  /* 0x000000ff06027210 */ /* 0x000fc80007ffe1ff */
[----:B------:R-:W-:Y:S01]  /*1100*/  @!P1 SHF.R.U32.HI R8, RZ, R3, R8 ;  /* 0x00000003ff089219 */ /* 0x000fe20000011608 */
[----:B------:R-:W-:-:S03]  /*1110*/  IMAD R2, R9, R2, R5 ;  /* 0x0000000209027224 */ /* 0x000fc600078e0205 */
[----:B------:R-:W-:-:S05]  /*1120*/  @!P1 SEL R3, R7, R8, !P0 ;  /* 0x0000000807039207 */ /* 0x000fca0004000000 */
[--C-:B------:R-:W-:Y:S02]  /*1130*/  @!P1 IMAD.IADD R6, R6, 0x1, -R3.reuse ;  /* 0x0000000106069824 */ /* 0x100fe400078e0a03 */
[----:B------:R-:W-:Y:S01]  /*1140*/  @!P1 IMAD R3, R2, R11, R3 ;  /* 0x0000000b02039224 */ /* 0x000fe200078e0203 */
[----:B------:R-:W-:Y:S01]  /*1150*/  IADD3 R2, PT, PT, -R7, RZ, RZ ;  /* 0x000000ff07027210 */ /* 0x000fe20007ffe1ff */
[----:B------:R-:W-:Y:S02]  /*1160*/  @!P1 IMAD R5, R6, R9, R7 ;  /* 0x0000000906059224 */ /* 0x000fe400078e0207 */
[----:B------:R-:W-:Y:S02]  /*1170*/  @!P1 IMAD.MOV.U32 R7, RZ, RZ, R3 ;  /* 0x000000ffff079224 */ /* 0x000fe400078e0003 */
[----:B------:R-:W-:Y:S02]  /*1180*/  IMAD R2, R10, R2, R21 ;  /* 0x000000020a027224 */ /* 0x000fe400078e0215 */
[----:B------:R-:W-:-:S02]  /*1190*/  IMAD R20, R5, R4, R13 ;  /* 0x0000000405147224 */ /* 0x000fc400078e020d */
[----:B------:R-:W-:Y:S02]  /*11a0*/  IMAD R21, R7, R10, R2 ;  /* 0x0000000a07157224 */ /* 0x000fe400078e0202 */
.L_x_15:
[----:B------:R-:W1:Y:S01]  /*11b0*/  LDCU UR4, c[0x0][0xb30] ;  /* 0x00016600ff0477ac */ /* 0x000e620008000800 */
[----:B------:R-:W2:Y:S08]  /*11c0*/  S2UR UR37, SR_CgaCtaId ;  /* 0x00000000002579c3 */ /* 0x000eb00000008800 */
[----:B------:R-:W3:Y:S01]  /*11d0*/  LDC R40, c[0x0][0xb24] ;  /* 0x0002c900ff287b82 */ /* 0x000ee20000000800 */
[----:B-1----:R-:W-:-:S09]  /*11e0*/  UISETP.NE.AND UP1, UPT, UR4, 0x1, UPT ;  /* 0x000000010400788c */ /* 0x002fd2000bf25270 */
[----:B--2---:R-:W-:Y:S05]  /*11f0*/  BRA.U UP1, `(.L_x_16) ;  /* 0x0000000101407547 */ /* 0x004fea000b800000 */
[----:B------:R-:W1:Y:S08]  /*1200*/  LDC.64 R4, c[0x0][0xb10] ;  /* 0x0002c400ff047b82 */ /* 0x000e700000000a00 */
[----:B------:R-:W2:Y:S08]  /*1210*/  LDC.64 R2, c[0x0][0xb18] ;  /* 0x0002c600ff027b82 */ /* 0x000eb00000000a00 */
[----:B------:R-:W4:Y:S08]  /*1220*/  LDC R6, c[0x0][0xb20] ;  /* 0x0002c800ff067b82 */ /* 0x000f300000000800 */
[----:B------:R-:W3:Y:S01]  /*1230*/  LDC R8, c[0x0][0xb0c] ;  /* 0x0002c300ff087b82 */ /* 0x000ee20000000800 */
[----:B-1----:R-:W-:-:S05]  /*1240*/  IMAD.HI.U32 R4, R21, R4, RZ ;  /* 0x0000000415047227 */ /* 0x002fca00078e00ff */
[----:B------:R-:W-:Y:S01]  /*1250*/  SHF.R.U32.HI R4, RZ, R5, R4 ;  /* 0x00000005ff047219 */ /* 0x000fe20000011604 */
[----:B--2---:R-:W-:Y:S01]  /*1260*/  IMAD.HI.U32 R3, R20, R3, RZ ;  /* 0x0000000314037227 */ /* 0x004fe200078e00ff */
[----:B------:R-:W-:-:S04]  /*1270*/  ISETP.NE.AND P0, PT, R2, 0x1, PT ;  /* 0x000000010200780c */ /* 0x000fc80003f05270 */
[----:B----4-:R-:W-:-:S04]  /*1280*/  SHF.R.U32.HI R3, RZ, R6, R3 ;  /* 0x00000006ff037219 */ /* 0x010fc80000011603 */
[----:B------:R-:W-:Y:S02]  /*1290*/  SEL R3, R20, R3, !P0 ;  /* 0x0000000314037207 */ /* 0x000fe40004000000 */
[----:B---3--:R-:W-:-:S04]  /*12a0*/  ISETP.NE.AND P1, PT, R8, 0x1, PT ;  /* 0x000000010800780c */ /* 0x008fc80003f25270 */
[----:B------:R-:W-:-:S05]  /*12b0*/  SEL R4, R21, R4, !P1 ;  /* 0x0000000415047207 */ /* 0x000fca0004800000 */
[----:B------:R-:W-:Y:S02]  /*12c0*/  IMAD.IADD R5, R3, 0x1, -R4 ;  /* 0x0000000103057824 */ /* 0x000fe400078e0a04 */
[----:B------:R-:W-:Y:S02]  /*12d0*/  IMAD.IADD R3, R4, 0x1, -R3 ;  /* 0x0000000104037824 */ /* 0x000fe400078e0a03 */
[----:B------:R-:W-:Y:S02]  /*12e0*/  IMAD R21, R5, R8, R21 ;  /* 0x0000000805157224 */ /* 0x000fe400078e0215 */
[----:B------:R-:W-:-:S07]  /*12f0*/  IMAD R20, R3, R2, R20 ;  /* 0x0000000203147224 */ /* 0x000fce00078e0214 */
.L_x_16:
[----:B------:R-:W-:Y:S01]  /*1300*/  BAR.SYNC.DEFER_BLOCKING 0x0 ;  /* 0x0000000000007b1d */ /* 0x000fe20000010000 */
[----:B------:R-:W-:Y:S01]  /*1310*/  UISETP.NE.AND UP1, UPT, UR8, 0x2, UPT ;  /* 0x000000020800788c */ /* 0x000fe2000bf25270 */
[----:B------:R-:W-:Y:S02]  /*1320*/  ISETP.NE.OR P5, PT, R0, 0x2, !P5 ;  /* 0x000000020000780c */ /* 0x000fe40006fa5670 */
[----:B------:R-:W-:-:S06]  /*1330*/  LOP3.LUT R2, R127, 0x1f, RZ, 0xc0, !PT ;  /* 0x0000001f7f027812 */ /* 0x000fcc00078ec0ff */
[----:B------:R-:W-:Y:S05]  /*1340*/  BRA.U UP1, `(.L_x_17) ;  /* 0x0000001101387547 */ /* 0x000fea000b800000 */
[----:B------:R-:W1:Y:S01]  /*1350*/  LDCU UR13, c[0x0][0x38c] ;  /* 0x00007180ff0d77ac */ /* 0x000e620008000800 */
[----:B------:R-:W2:Y:S01]  /*1360*/  LDC R9, c[0x0][0x370] ;  /* 0x0000dc00ff097b82 */ /* 0x000ea20000000800 */
[----:B------:R-:W-:Y:S01]  /*1370*/  PLOP3.LUT P1, PT, PT, PT, UP2, 0x80, 0x8 ;  /* 0x000000000008781c */ /* 0x000fe20003f2f028 */
[----:B------:R-:W-:Y:S01]  /*1380*/  IMAD.MOV.U32 R15, RZ, RZ, 0x1 ;  /* 0x00000001ff0f7424 */ /* 0x000fe200078e00ff */
[----:B------:R-:W-:Y:S01]  /*1390*/  ISETP.EQ.OR P4, PT, R2, RZ, P5 ;  /* 0x000000ff0200720c */ /* 0x000fe20002f82670 */
[----:B------:R-:W-:Y:S01]  /*13a0*/  IMAD.MOV.U32 R14, RZ, RZ, RZ ;  /* 0x000000ffff0e7224 */ /* 0x000fe200078e00ff */
[----:B------:R-:W-:Y:S02]  /*13b0*/  PLOP3.LUT P1, PT, P1, PT, PT, 0x8, 0x80 ;  /* 0x000000000080781c */ /* 0x000fe40000f2e170 */
[----:B------:R-:W-:Y:S01]  /*13c0*/  CS2R R12, SRZ ;  /* 0x00000000000c7805 */ /* 0x000fe2000001ff00 */
[----:B------:R-:W-:Y:S01]  /*13d0*/  IMAD.MOV.U32 R10, RZ, RZ, 0x1 ;  /* 0x00000001ff0a7424 */ /* 0x000fe200078e00ff */
[----:B------:R-:W4:Y:S01]  /*13e0*/  LDC R0, c[0x0][0x374] ;  /* 0x0000dd00ff007b82 */ /* 0x000f220000000800 */
[----:B------:R-:W2:Y:S01]  /*13f0*/  LDCU.64 UR22, c[0x0][0x348] ;  /* 0x00006900ff1677ac */ /* 0x000ea20008000a00 */
[----:B------:R-:W-:Y:S01]  /*1400*/  UMOV UR6, URZ ;  /* 0x000000ff00067c82 */ /* 0x000fe20008000000 */
[----:B-1----:R-:W-:-:S04]  /*1410*/  UIADD3 UR5, UPT, UPT, UR13, 0x1f, URZ ;  /* 0x0000001f0d057890 */ /* 0x002fc8000fffe0ff */
[----:B------:R-:W-:-:S04]  /*1420*/  USHF.R.S32.HI UR4, URZ, 0x1f, UR5 ;  /* 0x0000001fff047899 */ /* 0x000fc80008011405 */
[----:B------:R-:W-:-:S04]  /*1430*/  ULEA.HI UR4, UR4, UR5, URZ, 0x5 ;  /* 0x0000000504047291 */ /* 0x000fc8000f8f28ff */
[----:B------:R-:W-:Y:S02]  /*1440*/  USHF.R.S32.HI UR15, URZ, 0x5, UR4 ;  /* 0x00000005ff0f7899 */ /* 0x000fe40008011404 */
[----:B------:R-:W-:Y:S02]  /*1450*/  UIADD3 UR4, UPT, UPT, UR13, -0x1, URZ ;  /* 0xffffffff0d047890 */ /* 0x000fe4000fffe0ff */
[----:B------:R-:W-:Y:S02]  /*1460*/  UISETP.LT.U32.AND UP0, UPT, UR15, 0x3, UPT ;  /* 0x000000030f00788c */ /* 0x000fe4000bf01070 */
[----:B------:R-:W-:Y:S02]  /*1470*/  UISETP.GE.U32.AND UP1, UPT, UR4, -0x3f, UPT ;  /* 0xffffffc10400788c */ /* 0x000fe4000bf26070 */
[----:B------:R-:W-:Y:S02]  /*1480*/  USEL UR14, UR15, 0x3, UP0 ;  /* 0x000000030f0e7887 */ /* 0x000fe40008000000 */
[----:B------:R-:W-:-:S02]  /*1490*/  UIADD3 UR13, UPT, UPT, UR13, 0x3e, URZ ;  /* 0x0000003e0d0d7890 */ /* 0x000fc4000fffe0ff */
[----:B------:R-:W-:Y:S02]  /*14a0*/  UIADD3 UR5, UPT, UPT, UR14, -0x1, URZ ;  /* 0xffffffff0e057890 */ /* 0x000fe4000fffe0ff */
[----:B------:R-:W-:-:S03]  /*14b0*/  UIADD3 UR7, UPT, UPT, UR15, -UR14, URZ ;  /* 0x8000000e0f077290 */ /* 0x000fc6000fffe0ff */
[----:B------:R-:W-:-:S04]  /*14c0*/  @UP1 UIADD3 UR5, UPT, UPT, UR14, URZ, URZ ;  /* 0x000000ff0e051290 */ /* 0x000fc8000fffe0ff */
[----:B--2---:R-:W-:-:S12]  /*14d0*/  UIADD3 UR5, UPT, UPT, UR5, 0x1, URZ ;  /* 0x0000000105057890 */ /* 0x004fd8000fffe0ff */
.L_x_35:
[----:B------:R-:W-:Y:S01]  /*14e0*/  UISETP.NE.AND UP0, UPT, UR37, URZ, UPT ;  /* 0x000000ff2500728c */ /* 0x000fe2000bf05270 */
[----:B------:R-:W1:Y:S08]  /*14f0*/  S2UR UR37, SR_CgaCtaId ;  /* 0x00000000002579c3 */ /* 0x000e700000008800 */
[----:B------:R-:W-:Y:S05]  /*1500*/  BRA.U UP0, `(.L_x_18) ;  /* 0x0000000100347547 */ /* 0x000fea000b800000 */
[----:B------:R-:W2:Y:S01]  /*1510*/  S2R R2, SR_CgaCtaId ;  /* 0x0000000000027919 */ /* 0x000ea20000008800 */
[----:B------:R-:W-:-:S04]  /*1520*/  MOV R3, 0x400 ;  /* 0x0000040000037802 */ /* 0x000fc80000000f00 */
[----:B--2---:R-:W-:Y:S02]  /*1530*/  LEA R3, R2, R3, 0x18 ;  /* 0x0000000302037211 */ /* 0x004fe400078ec0ff */
[----:B------:R-:W-:-:S03]  /*1540*/  SHF.L.U32 R2, R10, 0x1f, RZ ;  /* 0x0000001f0a027819 */ /* 0x000fc600000006ff */
[----:B------:R-:W-:-:S04]  /*1550*/  IMAD R3, R12, 0x8, R3 ;  /* 0x000000080c037824 */ /* 0x000fc800078e0203 */
[----:B------:R-:W2:Y:S02]  /*1560*/  SYNCS.PHASECHK.TRANS64.TRYWAIT P0, [R3+URZ+0xd0], R2 ;  /* 0x0000d002030075a7 */ /* 0x000ea400080011ff */
[----:B--2---:R-:W-:Y:S05]  /*1570*/  @!P0 BRA `(.L_x_19) ;  /* 0x0000009c00688947 */ /* 0x004fea0003800000 */
.L_x_164:
[----:B------:R-:W-:Y:S01]  /*1580*/  VIADD R12, R12, 0x1 ;  /* 0x000000010c0c7836 */ /* 0x000fe20000000000 */
[----:B------:R2:W-:Y:S04]  /*1590*/  SYNCS.ARRIVE.TRANS64.A1T0 RZ, [R3+URZ+0xc0], RZ ;  /* 0x0000c0ff03ff79a7 */ /* 0x0005e800081000ff */
[----:B------:R-:W-:-:S04]  /*15a0*/  ISETP.NE.AND P0, PT, R12, 0x2, PT ;  /* 0x000000020c00780c */ /* 0x000fc80003f05270 */
[----:B------:R-:W-:Y:S02]  /*15b0*/  SEL R12, R12, RZ, P0 ;  /* 0x000000ff0c0c7207 */ /* 0x000fe40000000000 */
[----:B--2---:R-:W-:-:S04]  /*15c0*/  SEL R3, RZ, 0x1, P0 ;  /* 0x00000001ff037807 */ /* 0x004fc80000000000 */
[----:B------:R-:W-:-:S07]  /*15d0*/  LOP3.LUT R10, R10, R3, RZ, 0x3c, !PT ;  /* 0x000000030a0a7212 */ /* 0x000fce00078e3cff */
.L_x_18:
[----:B------:R-:W-:Y:S01]  /*15e0*/  UMOV UR4, 0x400 ;  /* 0x0000040000047882 */ /* 0x000fe20000000000 */
[----:B------:R-:W-:Y:S01]  /*15f0*/  SHF.L.U32 R2, R15, 0x1f, RZ ;  /* 0x0000001f0f027819 */ /* 0x000fe200000006ff */
[----:B-1----:R-:W-:Y:S01]  /*1600*/  ULEA UR4, UR37, UR4, 0x18 ;  /* 0x0000000425047291 */ /* 0x002fe2000f8ec0ff */
[----:B------:R-:W-:Y:S01]  /*1610*/  R2UR UR35, R21 ;  /* 0x00000000152372ca */ /* 0x000fe200000e0000 */
[----:B------:R-:W-:Y:S01]  /*1620*/  UISETP.GE.U32.AND UP0, UPT, UR13, 0x3f, UPT ;  /* 0x0000003f0d00788c */ /* 0x000fe2000bf06070 */
[----:B------:R-:W-:Y:S01]  /*1630*/  R2UR UR11, R20 ;  /* 0x00000000140b72ca */ /* 0x000fe200000e0000 */
[----:B------:R-:W-:Y:S01]  /*1640*/  ULEA UR8, UR6, UR4, 0x3 ;  /* 0x0000000406087291 */ /* 0x000fe2000f8e18ff */
[----:B------:R-:W-:-:S08]  /*1650*/  UMOV UR24, URZ ;  /* 0x000000ff00187c82 */ /* 0x000fd00008000000 */
[----:B------:R1:W2:Y:S01]  /*1660*/  SYNCS.PHASECHK.TRANS64.TRYWAIT P0, [UR8+0x18], R2 ;  /* 0x00001802ff0075a7 */ /* 0x0002a20008001108 */
[----:B------:R-:W-:Y:S02]  /*1670*/  USHF.L.U32 UR35, UR35, 0x7, URZ ;  /* 0x0000000723237899 */ /* 0x000fe400080006ff */
[----:B------:R-:W-:Y:S01]  /*1680*/  USHF.L.U32 UR11, UR11, 0x8, URZ ;  /* 0x000000080b0b7899 */ /* 0x000fe200080006ff */
[----:B------:R-:W-:Y:S11]  /*1690*/  BRA.U !UP0, `(.L_x_20) ;  /* 0x0000000108a87547 */ /* 0x000ff6000b800000 */
[----:B------:R-:W-:Y:S01]  /*16a0*/  UMOV UR16, URZ ;  /* 0x000000ff00107c82 */ /* 0x000fe20008000000 */
[----:B------:R-:W-:-:S05]  /*16b0*/  UMOV UR17, UR6 ;  /* 0x0000000600117c82 */ /* 0x000fca0008000000 */
.L_x_25:
[----:B-1----:R-:W-:Y:S01]  /*16c0*/  ULEA UR33, UR17, UR4, 0x3 ;  /* 0x0000000411217291 */ /* 0x002fe2000f8e18ff */
[----:B--2---:R-:W-:Y:S01]  /*16d0*/  @!P5 MOV R3, 0xc000 ;  /* 0x0000c0000003d802 */ /* 0x004fe20000000f00 */
[----:B--2---:R-:W-:Y:S10]  /*16e0*/  @P0 BRA `(.L_x_21) ;  /* 0x00000000000c0947 */ /* 0x004ff40003800000 */
[----:B------:R-:W-:-:S04]  /*16f0*/  SHF.L.U32 R5, R15, 0x1f, RZ ;  /* 0x0000001f0f057819 */ /* 0x000fc800000006ff */
[----:B------:R-:W2:Y:S02]  /*1700*/  SYNCS.PHASECHK.TRANS64.TRYWAIT P0, [UR33+0x18], R5 ;  /* 0x00001805ff0075a7 */ /* 0x000ea40008001121 */
[----:B--2---:R-:W-:Y:S05]  /*1710*/  @!P0 BRA `(.L_x_22) ;  /* 0x0000009c00148947 */ /* 0x004fea0003800000 */
.L_x_21:
[----:B------:R2:W-:Y:S01]  /*1720*/  @!P5 SYNCS.ARRIVE.TRANS64 RZ, [UR33], R3 ;  /* 0x00000003ffffd9a7 */ /* 0x0005e20008000021 */
[----:B------:R-:W-:Y:S04]  /*1730*/  BSSY.RECONVERGENT B0, `(.L_x_23) ;  /* 0x0000003000007945 */ /* 0x000fe80003800200 */
[----:B------:R-:W-:Y:S05]  /*1740*/  @P4 BRA `(.L_x_24) ;  /* 0x0000000000044947 */ /* 0x000fea0003800000 */
[----:B------:R-:W-:Y:S05]  /*1750*/  BPT.TRAP 0x1 ;  /* 0x000000040000795c */ /* 0x000fea0000300000 */
.L_x_24:
[----:B------:R-:W-:Y:S05]  /*1760*/  BSYNC.RECONVERGENT B0 ;  /* 0x0000000000007941 */ /* 0x000fea0003800200 */
.L_x_23:
[----:B------:R-:W-:Y:S02]  /*1770*/  UIADD3 UR6, UPT, UPT, UR17, 0x1, URZ ;  /* 0x0000000111067890 */ /* 0x000fe4000fffe0ff */
[----:B------:R-:W-:Y:S02]  /*1780*/  ULEA UR32, UR17, UR4, 0xe ;  /* 0x0000000411207291 */ /* 0x000fe4000f8e70ff */
[----:B------:R-:W-:Y:S02]  /*1790*/  UISETP.NE.AND UP0, UPT, UR6, 0x3, UPT ;  /* 0x000000030600788c */ /* 0x000fe4000bf05270 */
[----:B------:R-:W-:Y:S02]  /*17a0*/  UIADD3 UR26, UP1, UPT, UR22, 0x80, URZ ;  /* 0x00000080161a7890 */ /* 0x000fe4000ff3e0ff */
[----:B------:R-:W-:Y:S02]  /*17b0*/  USEL UR9, URZ, 0x1, UP0 ;  /* 0x00000001ff097887 */ /* 0x000fe40008000000 */
[----:B------:R-:W-:-:S02]  /*17c0*/  USEL UR6, UR6, URZ, UP0 ;  /* 0x000000ff06067287 */ /* 0x000fc40008000000 */
[----:B------:R-:W-:Y:S02]  /*17d0*/  UIADD3 UR20, UP0, UPT, UR22, 0x180, URZ ;  /* 0x0000018016147890 */ /* 0x000fe4000ff1e0ff */
[----:B------:R-:W-:Y:S01]  /*17e0*/  ULEA UR8, UR6, UR4, 0x3 ;  /* 0x0000000406087291 */ /* 0x000fe2000f8e18ff */
[----:B------:R-:W-:Y:S01]  /*17f0*/  LOP3.LUT R15, R15, UR9, RZ, 0x3c, !PT ;  /* 0x000000090f0f7c12 */ /* 0x000fe2000f8e3cff */
[----:B------:R-:W-:Y:S02]  /*1800*/  USHF.L.U32 UR34, UR16, 0x5, URZ ;  /* 0x0000000510227899 */ /* 0x000fe400080006ff */
[----:B------:R-:W-:Y:S01]  /*1810*/  UIADD3.X UR27, UPT, UPT, URZ, UR23, URZ, UP1, !UPT ;  /* 0x00000017ff1b7290 */ /* 0x000fe20008ffe4ff */
[----:B-1----:R-:W-:Y:S01]  /*1820*/  SHF.L.U32 R2, R15, 0x1f, RZ ;  /* 0x0000001f0f027819 */ /* 0x002fe200000006ff */
[----:B------:R-:W-:Y:S02]  /*1830*/  UIADD3 UR32, UPT, UPT, UR32, 0x10800, URZ ;  /* 0x0001080020207890 */ /* 0x000fe4000fffe0ff */
[----:B------:R-:W-:Y:S01]  /*1840*/  UIADD3.X UR21, UPT, UPT, URZ, UR23, URZ, UP0, !UPT ;  /* 0x00000017ff157290 */ /* 0x000fe200087fe4ff */
[----:B------:R1:W1:Y:S01]  /*1850*/  SYNCS.PHASECHK.TRANS64.TRYWAIT P0, [UR8+0x18], R2 ;  /* 0x00001802ff0075a7 */ /* 0x0002620008001108 */
[----:B------:R-:W-:Y:S01]  /*1860*/  ULEA UR8, UR17, UR4, 0xf ;  /* 0x0000000411087291 */ /* 0x000fe2000f8e78ff */
[----:B------:R-:W-:Y:S01]  /*1870*/  UMOV UR18, 0x0 ;  /* 0x0000000000127882 */ /* 0x000fe20000000000 */
[----:B------:R-:W-:-:S02]  /*1880*/  UMOV UR19, 0x10000000 ;  /* 0x1000000000137882 */ /* 0x000fc40000000000 */
[----:B------:R-:W-:Y:S01]  /*1890*/  UIADD3 UR8, UPT, UPT, UR8, 0x1c800, URZ ;  /* 0x0001c80008087890 */ /* 0x000fe2000fffe0ff */
[----:B------:R1:W-:Y:S01]  /*18a0*/  UTMALDG.3D [UR32], [UR26], desc[UR18] ;  /* 0x000012201a0075b4 */ /* 0x0003e20008011000 */
[----:B------:R-:W-:Y:S01]  /*18b0*/  UMOV UR12, UR36 ;  /* 0x00000024000c7c82 */ /* 0x000fe20008000000 */
[----:B------:R-:W-:Y:S01]  /*18c0*/  UMOV UR9, UR33 ;  /* 0x0000002100097c82 */ /* 0x000fe20008000000 */
[----:B------:R-:W-:Y:S01]  /*18d0*/  UMOV UR10, UR34 ;  /* 0x00000022000a7c82 */ /* 0x000fe20008000000 */
[----:B------:R-:W-:Y:S01]  /*18e0*/  UIADD3 UR16, UPT, UPT, UR16, 0x1, URZ ;  /* 0x0000000110107890 */ /* 0x000fe2000fffe0ff */
[----:B------:R-:W-:Y:S01]  /*18f0*/  UMOV UR24, UR5 ;  /* 0x0000000500187c82 */ /* 0x000fe20008000000 */
[----:B------:R-:W-:Y:S02]  /*1900*/  UMOV UR17, UR6 ;  /* 0x0000000600117c82 */ /* 0x000fe40008000000 */
[----:B------:R1:W-:Y:S01]  /*1910*/  UTMALDG.3D [UR8], [UR20], desc[UR18] ;  /* 0x00001208140075b4 */ /* 0x0003e20008011000 */
[----:B------:R-:W-:-:S09]  /*1920*/  UISETP.NE.AND UP0, UPT, UR16, UR5, UPT ;  /* 0x000000051000728c */ /* 0x000fd2000bf05270 */
[----:B------:R-:W-:Y:S05]  /*1930*/  BRA.U UP0, `(.L_x_25) ;  /* 0xfffffffd00607547 */ /* 0x000fea000b83ffff */
.L_x_20:
[----:B-1----:R-:W-:Y:S01]  /*1940*/  ULEA UR8, UR6, UR4, 0x3 ;  /* 0x0000000406087291 */ /* 0x002fe2000f8e18ff */
[----:B------:R-:W-:Y:S01]  /*1950*/  SHF.L.U32 R2, R15, 0x1f, RZ ;  /* 0x0000001f0f027819 */ /* 0x000fe200000006ff */
[----:B------:R-:W-:Y:S01]  /*1960*/  @!P1 SYNCS.ARRIVE.TRANS64.A1T0 RZ, [UR4+0x78], RZ ;  /* 0x000078ffffff99a7 */ /* 0x000fe20008100004 */
[----:B------:R-:W-:-:S06]  /*1970*/  UISETP.GT.AND UP0, UPT, UR15, UR14, UPT ;  /* 0x0000000e0f00728c */ /* 0x000fcc000bf04270 */
[----:B--2---:R1:W2:Y:S03]  /*1980*/  SYNCS.PHASECHK.TRANS64.TRYWAIT P0, [UR8+0x18], R2 ;  /* 0x00001802ff0075a7 */ /* 0x0042a60008001108 */
[----:B------:R-:W-:Y:S05]  /*1990*/  BRA.U !UP0, `(.L_x_26) ;  /* 0x0000000108ac7547 */ /* 0x000fea000b800000 */
[----:B------:R-:W-:Y:S01]  /*19a0*/  UIADD3 UR21, UPT, UPT, UR7, UR24, URZ ;  /* 0x0000001807157290 */ /* 0x000fe2000fffe0ff */
[----:B------:R-:W-:-:S11]  /*19b0*/  UMOV UR25, UR6 ;  /* 0x0000000600197c82 */ /* 0x000fd60008000000 */
.L_x_31:
[----:B-1----:R-:W-:Y:S01]  /*19c0*/  ULEA UR17, UR25, UR4, 0x3 ;  /* 0x0000000419117291 */ /* 0x002fe2000f8e18ff */
[----:B--2---:R-:W-:Y:S01]  /*19d0*/  @!P5 MOV R3, 0xc000 ;  /* 0x0000c0000003d802 */ /* 0x004fe20000000f00 */
[----:B--2---:R-:W-:Y:S10]  /*19e0*/  @P0 BRA `(.L_x_27) ;  /* 0x00000000000c0947 */ /* 0x004ff40003800000 */
[----:B------:R-:W-:-:S04]  /*19f0*/  SHF.L.U32 R5, R15, 0x1f, RZ ;  /* 0x0000001f0f057819 */ /* 0x000fc800000006ff */
[----:B------:R-:W2:Y:S02]  /*1a00*/  SYNCS.PHASECHK.TRANS64.TRYWAIT P0, [UR17+0x18], R5 ;  /* 0x00001805ff0075a7 */ /* 0x000ea40008001111 */
[----:B--2---:R-:W-:Y:S05]  /*1a10*/  @!P0 BRA `(.L_x_28) ;  /* 0x00000098006c8947 */ /* 0x004fea0003800000 */
.L_x_27:
[----:B------:R2:W-:Y:S01]  /*1a20*/  @!P5 SYNCS.ARRIVE.TRANS64 RZ, [UR17], R3 ;  /* 0x00000003ffffd9a7 */ /* 0x0005e20008000011 */
[----:B------:R-:W-:Y:S04]  /*1a30*/  BSSY.RECONVERGENT B0, `(.L_x_29) ;  /* 0x0000003000007945 */ /* 0x000fe80003800200 */
[----:B------:R-:W-:Y:S05]  /*1a40*/  @P4 BRA `(.L_x_30) ;  /* 0x0000000000044947 */ /* 0x000fea0003800000 */
[----:B------:R-:W-:Y:S05]  /*1a50*/  BPT.TRAP 0x1 ;  /* 0x000000040000795c */ /* 0x000fea0000300000 */
.L_x_30:
[----:B------:R-:W-:Y:S05]  /*1a60*/  BSYNC.RECONVERGENT B0 ;  /* 0x0000000000007941 */ /* 0x000fea0003800200 */
.L_x_29:
        /* <DEDUP_REMOVED lines=10> */
[----:B------:R-:W-:Y:S01]  /*1b10*/  UIADD3 UR16, UPT, UPT, UR16, 0x10800, URZ ;  /* 0x0001080010107890 */ /* 0x000fe2000fffe0ff */
[----:B-1----:R-:W-:Y:S01]  /*1b20*/  SHF.L.U32 R2, R15, 0x1f, RZ ;  /* 0x0000001f0f027819 */ /* 0x002fe200000006ff */
[----:B------:R-:W-:Y:S02]  /*1b30*/  UIADD3.X UR31, UPT, UPT, URZ, UR23, URZ, UP1, !UPT ;  /* 0x00000017ff1f7290 */ /* 0x000fe40008ffe4ff */
[----:B------:R-:W-:Y:S01]  /*1b40*/  UIADD3.X UR29, UPT, UPT, URZ, UR23, URZ, UP0, !UPT ;  /* 0x00000017ff1d7290 */ /* 0x000fe200087fe4ff */
[----:B------:R1:W1:Y:S01]  /*1b50*/  SYNCS.PHASECHK.TRANS64.TRYWAIT P0, [UR8+0x18], R2 ;  /* 0x00001802ff0075a7 */ /* 0x0002620008001108 */
[----:B------:R-:W-:Y:S01]  /*1b60*/  ULEA UR8, UR25, UR4, 0xf ;  /* 0x0000000419087291 */ /* 0x000fe2000f8e78ff */
[----:B------:R-:W-:Y:S01]  /*1b70*/  UMOV UR26, 0x0 ;  /* 0x00000000001a7882 */ /* 0x000fe20000000000 */
[----:B------:R-:W-:-:S02]  /*1b80*/  UMOV UR27, 0x10000000 ;  /* 0x10000000001b7882 */ /* 0x000fc40000000000 */
[----:B------:R-:W-:Y:S01]  /*1b90*/  UIADD3 UR8, UPT, UPT, UR8, 0x1c800, URZ ;  /* 0x0001c80008087890 */ /* 0x000fe2000fffe0ff */
[----:B------:R-:W-:Y:S01]  /*1ba0*/  UMOV UR19, UR35 ;  /* 0x0000002300137c82 */ /* 0x000fe20008000000 */
[----:B------:R-:W-:Y:S01]  /*1bb0*/  UMOV UR20, UR36 ;  /* 0x0000002400147c82 */ /* 0x000fe20008000000 */
[----:B------:R-:W-:Y:S01]  /*1bc0*/  UMOV UR12, UR36 ;  /* 0x00000024000c7c82 */ /* 0x000fe20008000000 */
[----:B------:R-:W-:Y:S01]  /*1bd0*/  UMOV UR9, UR17 ;  /* 0x0000001100097c82 */ /* 0x000fe20008000000 */
[----:B------:R-:W-:Y:S01]  /*1be0*/  UMOV UR10, UR18 ;  /* 0x00000012000a7c82 */ /* 0x000fe20008000000 */
[----:B------:R1:W-:Y:S01]  /*1bf0*/  UTMALDG.3D [UR16], [UR30], desc[UR26] ;  /* 0x00001a101e0075b4 */ /* 0x0003e20008011000 */
[----:B------:R-:W-:Y:S01]  /*1c00*/  UIADD3 UR24, UPT, UPT, UR24, 0x1, URZ ;  /* 0x0000000118187890 */ /* 0x000fe2000fffe0ff */
[----:B------:R-:W-:-:S03]  /*1c10*/  UMOV UR25, UR6 ;  /* 0x0000000600197c82 */ /* 0x000fc60008000000 */
[----:B------:R-:W-:Y:S01]  /*1c20*/  UISETP.NE.AND UP0, UPT, UR24, UR21, UPT ;  /* 0x000000151800728c */ /* 0x000fe2000bf05270 */
[----:B------:R1:W-:Y:S08]  /*1c30*/  UTMALDG.3D [UR8], [UR28], desc[UR26] ;  /* 0x00001a081c0075b4 */ /* 0x0003f00008011000 */
[----:B------:R-:W-:Y:S05]  /*1c40*/  BRA.U UP0, `(.L_x_31) ;  /* 0xfffffffd005c7547 */ /* 0x000fea000b83ffff */
.L_x_26:
[C---:B-1----:R-:W-:Y:S01]  /*1c50*/  LEA R2, R14.reuse, UR4, 0x3 ;  /* 0x000000040e027c11 */ /* 0x042fe2000f8e18ff */
[----:B------:R-:W-:Y:S01]  /*1c60*/  NOP ;  /* 0x0000000000007918 */ /* 0x000fe20000000000 */
[----:B--2---:R-:W-:Y:S02]  /*1c70*/  SHF.L.U32 R3, R13, 0x1f, RZ ;  /* 0x0000001f0d037819 */ /* 0x004fe400000006ff */
[----:B------:R-:W-:Y:S02]  /*1c80*/  LEA R4, R14, UR4, 0x4 ;  /* 0x000000040e047c11 */ /* 0x000fe4000f8e20ff */
[----:B------:R-:W1:Y:S02]  /*1c90*/  SYNCS.PHASECHK.TRANS64.TRYWAIT P0, [R2+URZ+0x80], R3 ;  /* 0x00008003020075a7 */ /* 0x000e6400080011ff */
[----:B-1----:R-:W-:Y:S05]  /*1ca0*/  @!P0 BRA `(.L_x_32) ;  /* 0x0000009400e08947 */ /* 0x002fea0003800000 */
.L_x_167:
[----:B------:R-:W2:Y:S01]  /*1cb0*/  LDS.128 R4, [R4+0xf0] ;  /* 0x0000f00004047984 */ /* 0x000ea20000000c00 */
[----:B---3--:R-:W-:Y:S01]  /*1cc0*/  ISETP.GE.AND P0, PT, R40, 0x1, PT ;  /* 0x000000012800780c */ /* 0x008fe20003f06270 */
[----:B-1----:R-:W-:Y:S01]  /*1cd0*/  VIADD R2, R2, 0x90 ;  /* 0x0000009002027836 */ /* 0x002fe20000000000 */
[----:B------:R-:W-:Y:S01]  /*1ce0*/  @!PT LDS RZ, [RZ] ;  /* 0x00000000fffff984 */ /* 0x000fe20000000800 */
[----:B------:R-:W-:Y:S01]  /*1cf0*/  @!PT LDS RZ, [RZ] ;  /* 0x00000000fffff984 */ /* 0x000fe20000000800 */
[----:B------:R-:W-:Y:S01]  /*1d00*/  @!PT LDS RZ, [RZ] ;  /* 0x00000000fffff984 */ /* 0x000fe20000000800 */
[----:B------:R-:W-:Y:S01]  /*1d10*/  @!PT LDS RZ, [RZ] ;  /* 0x00000000fffff984 */ /* 0x000fe20000000800 */
[----:B------:R1:W-:Y:S06]  /*1d20*/  MEMBAR.ALL.CTA ;  /* 0x0000000000007992 */ /* 0x0003ec0000008000 */
[----:B-1----:R-:W1:Y:S01]  /*1d30*/  FENCE.VIEW.ASYNC.S ;  /* 0x00000000000073c6 */ /* 0x002e620000000000 */
[----:B------:R-:W-:-:S04]  /*1d40*/  PRMT R2, RZ, 0x654, R2 ;  /* 0x00000654ff027816 */ /* 0x000fc80000000002 */
[----:B-1----:R1:W-:Y:S01]  /*1d50*/  SYNCS.ARRIVE.TRANS64.RED.A1T0 RZ, [R2+URZ], RZ ;  /* 0x000000ff02ff79a7 */ /* 0x0023e200081004ff */
[----:B--2---:R-:W-:-:S13]  /*1d60*/  LOP3.LUT P2, RZ, R6, 0x1, RZ, 0xc0, !PT ;  /* 0x0000000106ff7812 */ /* 0x004fda000784c0ff */
[----:B------:R-:W-:Y:S01]  /*1d70*/  @P2 SHF.R.U32.HI R3, RZ, 0x10, R5 ;  /* 0x00000010ff032819 */ /* 0x000fe20000011605 */
[----:B------:R-:W-:Y:S01]  /*1d80*/  VOTEU.ANY UP0, P2 ;  /* 0x0000000000ff7886 */ /* 0x000fe20001000100 */
[----:B------:R-:W-:Y:S02]  /*1d90*/  @P2 MOV R11, R4 ;  /* 0x00000004000b2202 */ /* 0x000fe40000000f00 */
[----:B------:R-:W-:Y:S02]  /*1da0*/  @P2 R2UR.BROADCAST UR8, R3 ;  /* 0x00000000030822ca */ /* 0x000fe400008e0000 */
[----:B------:R-:W-:-:S11]  /*1db0*/  @P2 LOP3.LUT R8, R5, 0xffff, RZ, 0xc0, !PT ;  /* 0x0000ffff05082812 */ /* 0x000fd600078ec0ff */
[----:B------:R-:W-:Y:S01]  /*1dc0*/  @UP0 UMOV UR36, UR8 ;  /* 0x0000000800240c82 */ /* 0x000fe20008000000 */
[----:B-1----:R-:W-:Y:S05]  /*1dd0*/  @!P0 BRA `(.L_x_33) ;  /* 0x0000000000b88947 */ /* 0x002fea0003800000 */
[----:B------:R-:W4:Y:S01]  /*1de0*/  LDC.64 R4, c[0x0][0xb18] ;  /* 0x0002c600ff047b82 */ /* 0x000f220000000a00 */
[----:B------:R-:W-:-:S07]  /*1df0*/  ISETP.NE.AND P3, PT, R40, 0x1, PT ;  /* 0x000000012800780c */ /* 0x000fce0003f65270 */
[----:B------:R-:W1:Y:S08]  /*1e00*/  LDC.64 R6, c[0x0][0xb10] ;  /* 0x0002c400ff067b82 */ /* 0x000e700000000a00 */
[----:B------:R-:W2:Y:S08]  /*1e10*/  LDC R16, c[0x0][0xb20] ;  /* 0x0002c800ff107b82 */ /* 0x000eb00000000800 */
[----:B------:R-:W3:Y:S01]  /*1e20*/  LDC R18, c[0x0][0xb0c] ;  /* 0x0002c300ff127b82 */ /* 0x000ee20000000800 */
[----:B----4-:R-:W-:Y:S01]  /*1e30*/  IMAD.HI.U32 R17, R0, R5, RZ ;  /* 0x0000000500117227 */ /* 0x010fe200078e00ff */
[----:B------:R-:W-:-:S03]  /*1e40*/  ISETP.NE.AND P0, PT, R4, 0x1, PT ;  /* 0x000000010400780c */ /* 0x000fc60003f05270 */
[----:B------:R-:W-:-:S03]  /*1e50*/  IMAD.HI.U32 R5, R8, R5, RZ ;  /* 0x0000000508057227 */ /* 0x000fc600078e00ff */
[----:B------:R-:W4:Y:S01]  /*1e60*/  LDC.64 R2, c[0x0][0xb28] ;  /* 0x0002ca00ff027b82 */ /* 0x000f220000000a00 */
[----:B-1----:R-:W-:-:S04]  /*1e70*/  IMAD.HI.U32 R20, R9, R6, RZ ;  /* 0x0000000609147227 */ /* 0x002fc800078e00ff */
[----:B------:R-:W-:Y:S01]  /*1e80*/  IMAD.HI.U32 R22, R11, R6, RZ ;  /* 0x000000060b167227 */ /* 0x000fe200078e00ff */
[----:B------:R-:W-:Y:S02]  /*1e90*/  SHF.R.U32.HI R20, RZ, R7, R20 ;  /* 0x00000007ff147219 */ /* 0x000fe40000011614 */
[-C--:B--2---:R-:W-:Y:S02]  /*1ea0*/  SHF.R.U32.HI R17, RZ, R16.reuse, R17 ;  /* 0x00000010ff117219 */ /* 0x084fe40000011611 */
[----:B------:R-:W-:Y:S02]  /*1eb0*/  SHF.R.U32.HI R5, RZ, R16, R5 ;  /* 0x00000010ff057219 */ /* 0x000fe40000011605 */
[----:B------:R-:W-:Y:S02]  /*1ec0*/  SEL R17, R0, R17, !P0 ;  /* 0x0000001100117207 */ /* 0x000fe40004000000 */
[----:B------:R-:W-:Y:S02]  /*1ed0*/  SHF.R.U32.HI R22, RZ, R7, R22 ;  /* 0x00000007ff167219 */ /* 0x000fe40000011616 */
[----:B---3--:R-:W-:-:S02]  /*1ee0*/  ISETP.NE.AND P1, PT, R18, 0x1, PT ;  /* 0x000000011200780c */ /* 0x008fc40003f25270 */
[----:B------:R-:W-:Y:S02]  /*1ef0*/  SEL R5, R8, R5, !P0 ;  /* 0x0000000508057207 */ /* 0x000fe40004000000 */
[----:B------:R-:W-:Y:S02]  /*1f00*/  SEL R19, R9, R20, !P1 ;  /* 0x0000001409137207 */ /* 0x000fe40004800000 */
[----:B------:R-:W-:Y:S01]  /*1f10*/  SEL R7, R11, R22, !P1 ;  /* 0x000000160b077207 */ /* 0x000fe20004800000 */
[----:B----4-:R-:W-:-:S04]  /*1f20*/  IMAD.HI.U32 R20, R17, R2, RZ ;  /* 0x0000000211147227 */ /* 0x010fc800078e00ff */
[----:B------:R-:W-:Y:S01]  /*1f30*/  IMAD.HI.U32 R6, R19, R2, RZ ;  /* 0x0000000213067227 */ /* 0x000fe200078e00ff */
[----:B------:R-:W-:-:S04]  /*1f40*/  @P3 SHF.R.U32.HI R17, RZ, R3, R20 ;  /* 0x00000003ff113219 */ /* 0x000fc80000011614 */
[----:B------:R-:W-:Y:S01]  /*1f50*/  @P3 SHF.R.U32.HI R19, RZ, R3, R6 ;  /* 0x00000003ff133219 */ /* 0x000fe20000011606 */
[----:B------:R-:W-:-:S04]  /*1f60*/  IMAD R17, R40, R17, RZ ;  /* 0x0000001128117224 */ /* 0x000fc800078e02ff */
[----:B------:R-:W-:Y:S01]  /*1f70*/  IMAD R6, R40, R19, RZ ;  /* 0x0000001328067224 */ /* 0x000fe200078e02ff */
[C---:B------:R-:W-:Y:S02]  /*1f80*/  ISETP.GE.AND P0, PT, R5.reuse, R17, PT ;  /* 0x000000110500720c */ /* 0x040fe40003f06270 */
[----:B------:R-:W-:Y:S02]  /*1f90*/  IADD3 R17, PT, PT, -R5, RZ, RZ ;  /* 0x000000ff05117210 */ /* 0x000fe40007ffe1ff */
[----:B------:R-:W-:Y:S01]  /*1fa0*/  ISETP.GE.OR P0, PT, R7, R6, P0 ;  /* 0x000000060700720c */ /* 0x000fe20000706670 */
[----:B------:R-:W-:-:S04]  /*1fb0*/  IMAD.HI.U32 R6, R5, R2, RZ ;  /* 0x0000000205067227 */ /* 0x000fc800078e00ff */
[----:B------:R-:W-:Y:S01]  /*1fc0*/  IMAD R8, R4, R17, R8 ;  /* 0x0000001104087224 */ /* 0x000fe200078e0208 */
[----:B------:R-:W-:-:S04]  /*1fd0*/  SHF.R.U32.HI R6, RZ, R3, R6 ;  /* 0x00000003ff067219 */ /* 0x000fc80000011606 */
[----:B------:R-:W-:-:S03]  /*1fe0*/  SEL R6, R5, R6, !P3 ;  /* 0x0000000605067207 */ /* 0x000fc60005800000 */
[----:B------:R-:W-:-:S04]  /*1ff0*/  @!P0 IMAD.HI.U32 R16, R7, R2, RZ ;  /* 0x0000000207108227 */ /* 0x000fc800078e00ff */
[----:B------:R-:W-:Y:S01]  /*2000*/  IMAD.MOV R2, RZ, RZ, -R6 ;  /* 0x000000ffff027224 */ /* 0x000fe200078e0a06 */
[----:B------:R-:W-:-:S03]  /*2010*/  @!P0 SHF.R.U32.HI R16, RZ, R3, R16 ;  /* 0x00000003ff108219 */ /* 0x000fc60000011610 */
[----:B------:R-:W-:Y:S01]  /*2020*/  IMAD R2, R40, R2, R5 ;  /* 0x0000000228027224 */ /* 0x000fe200078e0205 */
        /* <DEDUP_REMOVED lines=9> */
.L_x_33:
[----:B------:R-:W1:Y:S02]  /*20c0*/  LDCU UR8, c[0x0][0xb30] ;  /* 0x00016600ff0877ac */ /* 0x000e640008000800 */
[----:B-1----:R-:W-:-:S09]  /*20d0*/  UISETP.NE.AND UP0, UPT, UR8, 0x1, UPT ;  /* 0x000000010800788c */ /* 0x002fd2000bf05270 */
[----:B------:R-:W-:Y:S05]  /*20e0*/  BRA.U UP0, `(.L_x_34) ;  /* 0x0000000100407547 */ /* 0x000fea000b800000 */
[----:B------:R-:W1:Y:S08]  /*20f0*/  LDC.64 R4, c[0x0][0xb10] ;  /* 0x0002c400ff047b82 */ /* 0x000e700000000a00 */
[----:B------:R-:W2:Y:S08]  /*2100*/  LDC.64 R2, c[0x0][0xb18] ;  /* 0x0002c600ff027b82 */ /* 0x000eb00000000a00 */
[----:B------:R-:W3:Y:S08]  /*2110*/  LDC R6, c[0x0][0xb20] ;  /* 0x0002c800ff067b82 */ /* 0x000ef00000000800 */
[----:B------:R-:W4:Y:S01]  /*2120*/  LDC R16, c[0x0][0xb0c] ;  /* 0x0002c300ff107b82 */ /* 0x000f220000000800 */
[----:B-1----:R-:W-:-:S05]  /*2130*/  IMAD.HI.U32 R4, R11, R4, RZ ;  /* 0x000000040b047227 */ /* 0x002fca00078e00ff */
[----:B------:R-:W-:Y:S01]  /*2140*/  SHF.R.U32.HI R4, RZ, R5, R4 ;  /* 0x00000005ff047219 */ /* 0x000fe20000011604 */
[----:B--2---:R-:W-:Y:S01]  /*2150*/  IMAD.HI.U32 R3, R8, R3, RZ ;  /* 0x0000000308037227 */ /* 0x004fe200078e00ff */
[----:B------:R-:W-:-:S04]  /*2160*/  ISETP.NE.AND P0, PT, R2, 0x1, PT ;  /* 0x000000010200780c */ /* 0x000fc80003f05270 */
[----:B---3--:R-:W-:-:S04]  /*2170*/  SHF.R.U32.HI R3, RZ, R6, R3 ;  /* 0x00000006ff037219 */ /* 0x008fc80000011603 */
[----:B------:R-:W-:Y:S02]  /*2180*/  SEL R3, R8, R3, !P0 ;  /* 0x0000000308037207 */ /* 0x000fe40004000000 */
[----:B----4-:R-:W-:-:S04]  /*2190*/  ISETP.NE.AND P1, PT, R16, 0x1, PT ;  /* 0x000000011000780c */ /* 0x010fc80003f25270 */
[----:B------:R-:W-:-:S05]  /*21a0*/  SEL R4, R11, R4, !P1 ;  /* 0x000000040b047207 */ /* 0x000fca0004800000 */
[----:B------:R-:W-:Y:S02]  /*21b0*/  IMAD.IADD R5, R3, 0x1, -R4 ;  /* 0x0000000103057824 */ /* 0x000fe400078e0a04 */
[----:B------:R-:W-:Y:S02]  /*21c0*/  IMAD.IADD R3, R4, 0x1, -R3 ;  /* 0x0000000104037824 */ /* 0x000fe400078e0a03 */
[----:B------:R-:W-:Y:S02]  /*21d0*/  IMAD R11, R5, R16, R11 ;  /* 0x00000010050b7224 */ /* 0x000fe400078e020b */
[----:B------:R-:W-:-:S07]  /*21e0*/  IMAD R8, R3, R2, R8 ;  /* 0x0000000203087224 */ /* 0x000fce00078e0208 */
.L_x_34:
[----:B------:R-:W-:Y:S01]  /*21f0*/  VIADD R14, R14, 0x1 ;  /* 0x000000010e0e7836 */ /* 0x000fe20000000000 */
[----:B------:R-:W-:Y:S01]  /*2200*/  PLOP3.LUT P1, PT, PT, PT, PT, 0x80, 0x8 ;  /* 0x000000000008781c */ /* 0x000fe20003f2f070 */
[----:B------:R-:W-:Y:S02]  /*2210*/  IMAD.IADD R21, R11, 0x1, R114 ;  /* 0x000000010b157824 */ /* 0x000fe400078e0272 */
[----:B------:R-:W-:Y:S01]  /*2220*/  IMAD.IADD R20, R8, 0x1, R49 ;  /* 0x0000000108147824 */ /* 0x000fe200078e0231 */
[----:B------:R-:W-:-:S04]  /*2230*/  ISETP.NE.AND P0, PT, R14, 0x2, PT ;  /* 0x000000020e00780c */ /* 0x000fc80003f05270 */
[----:B------:R-:W-:Y:S02]  /*2240*/  SEL R2, RZ, 0x1, P0 ;  /* 0x00000001ff027807 */ /* 0x000fe40000000000 */
[----:B------:R-:W-:Y:S02]  /*2250*/  SEL R14, R14, RZ, P0 ;  /* 0x000000ff0e0e7207 */ /* 0x000fe40000000000 */
[----:B------:R-:W-:Y:S01]  /*2260*/  LOP3.LUT R13, R13, R2, RZ, 0x3c, !PT ;  /* 0x000000020d0d7212 */ /* 0x000fe200078e3cff */
[----:B------:R-:W-:Y:S06]  /*2270*/  @P2 BRA `(.L_x_35) ;  /* 0xfffffff000982947 */ /* 0x000fec000383ffff */
[----:B------:R-:W-:Y:S01]  /*2280*/  UIADD3 UR4, UPT, UPT, UR4, 0x18, URZ ;  /* 0x0000001804047890 */ /* 0x000fe2000fffe0ff */
[----:B------:R-:W-:-:S03]  /*2290*/  SHF.L.U32 R3, R15, 0x1f, RZ ;  /* 0x0000001f0f037819 */ /* 0x000fc600000006ff */
[----:B------:R-:W-:-:S09]  /*22a0*/  ULEA UR5, UR6, UR4, 0x3 ;  /* 0x0000000406057291 */ /* 0x000fd2000f8e18ff */
[----:B------:R-:W1:Y:S02]  /*22b0*/  SYNCS.PHASECHK.TRANS64.TRYWAIT P0, [UR5], R3 ;  /* 0x00000003ff0075a7 */ /* 0x000e640008001105 */
[----:B-1----:R-:W-:Y:S05]  /*22c0*/  @!P0 BRA `(.L_x_36) ;  /* 0x00000090006c8947 */ /* 0x002fea0003800000 */
.L_x_169:
[----:B------:R-:W-:-:S04]  /*22d0*/  UIADD3 UR6, UPT, UPT, UR6, 0x1, URZ ;  /* 0x0000000106067890 */ /* 0x000fc8000fffe0ff */
[----:B------:R-:W-:-:S04]  /*22e0*/  UISETP.NE.AND UP0, UPT, UR6, 0x3, UPT ;  /* 0x000000030600788c */ /* 0x000fc8000bf05270 */
[----:B------:R-:W-:Y:S02]  /*22f0*/  USEL UR7, URZ, 0x1, UP0 ;  /* 0x00000001ff077887 */ /* 0x000fe40008000000 */
[----:B------:R-:W-:-:S04]  /*2300*/  USEL UR6, UR6, URZ, UP0 ;  /* 0x000000ff06067287 */ /* 0x000fc80008000000 */
[----:B------:R-:W-:Y:S01]  /*2310*/  ULEA UR5, UR6, UR4, 0x3 ;  /* 0x0000000406057291 */ /* 0x000fe2000f8e18ff */
[----:B------:R-:W-:-:S04]  /*2320*/  LOP3.LUT R15, R15, UR7, RZ, 0x3c, !PT ;  /* 0x000000070f0f7c12 */ /* 0x000fc8000f8e3cff */
[----:B-1----:R-:W-:-:S04]  /*2330*/  SHF.L.U32 R3, R15, 0x1f, RZ ;  /* 0x0000001f0f037819 */ /* 0x002fc800000006ff */
[----:B------:R-:W1:Y:S02]  /*2340*/  SYNCS.PHASECHK.TRANS64.TRYWAIT P0, [UR5], R3 ;  /* 0x00000003ff0075a7 */ /* 0x000e640008001105 */
[----:B-1----:R-:W-:Y:S05]  /*2350*/  @!P0 BRA `(.L_x_37) ;  /* 0x0000009000608947 */ /* 0x002fea0003800000 */
.L_x_171:
[----:B------:R-:W-:-:S04]  /*2360*/  UIADD3 UR6, UPT, UPT, UR6, 0x1, URZ ;  /* 0x0000000106067890 */ /* 0x000fc8000fffe0ff */
[----:B------:R-:W-:-:S04]  /*2370*/  UISETP.NE.AND UP0, UPT, UR6, 0x3, UPT ;  /* 0x000000030600788c */ /* 0x000fc8000bf05270 */
[----:B------:R-:W-:Y:S02]  /*2380*/  USEL UR5, URZ, 0x1, UP0 ;  /* 0x00000001ff057887 */ /* 0x000fe40008000000 */
[----:B------:R-:W-:-:S04]  /*2390*/  USEL UR6, UR6, URZ, UP0 ;  /* 0x000000ff06067287 */ /* 0x000fc80008000000 */
[----:B------:R-:W-:Y:S01]  /*23a0*/  ULEA UR6, UR6, UR4, 0x3 ;  /* 0x0000000406067291 */ /* 0x000fe2000f8e18ff */
[----:B-1----:R-:W-:-:S04]  /*23b0*/  LOP3.LUT R3, R15, UR5, RZ, 0x3c, !PT ;  /* 0x000000050f037c12 */ /* 0x002fc8000f8e3cff */
[----:B------:R-:W-:Y:S01]  /*23c0*/  SHF.L.U32 R3, R3, 0x1f, RZ ;  /* 0x0000001f03037819 */ /* 0x000fe200000006ff */
[----:B----4-:R-:W-:-:S07]  /*23d0*/  IMAD.U32 R0, RZ, RZ, UR6 ;  /* 0x00000006ff007e24 */ /* 0x010fce000f8e00ff */
.L_x_38:
[----:B-1----:R1:W2:Y:S02]  /*23e0*/  SYNCS.PHASECHK.TRANS64.TRYWAIT P0, [R0+URZ], R3 ;  /* 0x00000003000075a7 */ /* 0x0022a400080011ff */
[----:B--2---:R-:W-:Y:S05]  /*23f0*/  @!P0 NANOSLEEP.SYNCS 0x989680 ;  /* 0x009896800000895d */ /* 0x004fea0003900000 */
[----:B------:R-:W2:Y:S02]  /*2400*/  @!P0 SYNCS.PHASECHK.TRANS64 P0, [R0+URZ], R3 ;  /* 0x00000003000085a7 */ /* 0x000ea400080010ff */
[----:B--2---:R-:W-:Y:S05]  /*2410*/  @P0 EXIT ;  /* 0x000000000000094d */ /* 0x004fea0003800000 */
[----:B------:R-:W-:Y:S05]  /*2420*/  BRA `(.L_x_38) ;  /* 0xfffffffc00ec7947 */ /* 0x000fea000383ffff */
.L_x_17:
[----:B------:R-:W-:-:S04]  /*2430*/  UISETP.NE.AND UP1, UPT, UR37, URZ, UPT ;  /* 0x000000ff2500728c */ /* 0x000fc8000bf25270 */
[----:B------:R-:W-:-:S09]  /*2440*/  UISETP.NE.OR UP1, UPT, UR8, 0x1, UP1 ;  /* 0x000000010800788c */ /* 0x000fd20008f25670 */
[----:B------:R-:W-:Y:S05]  /*2450*/  BRA.U UP1, `(.L_x_39) ;  /* 0x0000000501487547 */ /* 0x000fea000b800000 */
[----:B------:R-:W-:Y:S01]  /*2460*/  ISETP.NE.AND P2, PT, R2, RZ, PT ;  /* 0x000000ff0200720c */ /* 0x000fe20003f45270 */
[----:B------:R-:W-:Y:S01]  /*2470*/  IMAD.MOV.U32 R12, RZ, RZ, 0x1 ;  /* 0x00000001ff0c7424 */ /* 0x000fe200078e00ff */
[----:B------:R-:W-:Y:S02]  /*2480*/  CS2R R10, SRZ ;  /* 0x00000000000a7805 */ /* 0x000fe4000001ff00 */
[----:B------:R-:W-:Y:S01]  /*2490*/  CS2R R8, SRZ ;  /* 0x0000000000087805 */ /* 0x000fe2000001ff00 */
[----:B------:R-:W-:Y:S01]  /*24a0*/  UMOV UR4, 0x400 ;  /* 0x0000040000047882 */ /* 0x000fe20000000000 */
[----:B------:R-:W-:Y:S01]  /*24b0*/  UMOV UR6, URZ ;  /* 0x000000ff00067c82 */ /* 0x000fe20008000000 */
[----:B------:R-:W-:-:S12]  /*24c0*/  ULEA UR37, UR37, UR4, 0x18 ;  /* 0x0000000425257291 */ /* 0x000fd8000f8ec0ff */
.L_x_43:
[----:B------:R-:W-:Y:S02]  /*24d0*/  LEA R0, R8, UR37, 0x3 ;  /* 0x0000002508007c11 */ /* 0x000fe4000f8e18ff */
[----:B------:R-:W-:-:S03]  /*24e0*/  SHF.L.U32 R5, R9, 0x1f, RZ ;  /* 0x0000001f09057819 */ /* 0x000fc600000006ff */
[----:B------:R-:W-:Y:S01]  /*24f0*/  VIADD R4, R0, 0xd0 ;  /* 0x000000d000047836 */ /* 0x000fe20000000000 */
[----:B------:R-:W1:Y:S02]  /*2500*/  SYNCS.PHASECHK.TRANS64.TRYWAIT P0, [R0+URZ+0xc0], R5 ;  /* 0x0000c005000075a7 */ /* 0x000e6400080011ff */
[----:B-1----:R-:W-:Y:S05]  /*2510*/  @!P0 BRA `(.L_x_40) ;  /* 0x0000009000088947 */ /* 0x002fea0003800000 */
.L_x_172:
[----:B------:R-:W-:Y:S01]  /*2520*/  ULEA UR5, UR6, UR37, 0x3 ;  /* 0x0000002506057291 */ /* 0x000fe2000f8e18ff */
[----:B------:R-:W-:Y:S02]  /*2530*/  PRMT R4, RZ, 0x654, R4 ;  /* 0x00000654ff047816 */ /* 0x000fe40000000004 */
[----:B-1----:R-:W-:Y:S01]  /*2540*/  SHF.L.U32 R5, R12, 0x1f, RZ ;  /* 0x0000001f0c057819 */ /* 0x002fe200000006ff */
[----:B------:R-:W-:Y:S01]  /*2550*/  UIADD3 UR4, UPT, UPT, UR5, 0x80, URZ ;  /* 0x0000008005047890 */ /* 0x000fe2000fffe0ff */
[----:B------:R1:W-:Y:S05]  /*2560*/  SYNCS.ARRIVE.TRANS64.RED.A1T0 RZ, [R4+URZ], RZ ;  /* 0x000000ff04ff79a7 */ /* 0x0003ea00081004ff */
[----:B------:R-:W-:Y:S01]  /*2570*/  IMAD.U32 R7, RZ, RZ, UR4 ;  /* 0x00000004ff077e24 */ /* 0x000fe2000f8e00ff */
[----:B------:R-:W2:Y:S04]  /*2580*/  SYNCS.PHASECHK.TRANS64.TRYWAIT P0, [UR5+0x90], R5 ;  /* 0x00009005ff0075a7 */ /* 0x000ea80008001105 */
[----:B------:R-:W-:Y:S01]  /*2590*/  PRMT R6, R2, 0x654, R7 ;  /* 0x0000065402067816 */ /* 0x000fe20000000007 */
[----:B-1----:R-:W-:Y:S01]  /*25a0*/  @!P2 IMAD.MOV.U32 R4, RZ, RZ, 0x10 ;  /* 0x00000010ff04a424 */ /* 0x002fe200078e00ff */
[----:B--2---:R-:W-:Y:S06]  /*25b0*/  @!P0 BRA `(.L_x_41) ;  /* 0x0000008c00f48947 */ /* 0x004fec0003800000 */
.L_x_174:
[----:B------:R-:W-:Y:S01]  /*25c0*/  ULEA UR4, UR6, UR37, 0x4 ;  /* 0x0000002506047291 */ /* 0x000fe2000f8e20ff */
[----:B------:R-:W-:Y:S01]  /*25d0*/  SEL R3, R6, R3, !P2 ;  /* 0x0000000306037207 */ /* 0x000fe20005000000 */
[----:B------:R-:W-:Y:S01]  /*25e0*/  UIADD3 UR5, UPT, UPT, UR5, 0x80, URZ ;  /* 0x0000008005057890 */ /* 0x000fe2000fffe0ff */
[----:B-1----:R-:W-:Y:S01]  /*25f0*/  LEA R0, R11, UR37, 0x3 ;  /* 0x000000250b007c11 */ /* 0x002fe2000f8e18ff */
[----:B------:R-:W-:Y:S01]  /*2600*/  UIADD3 UR4, UPT, UPT, UR4, 0xf0, URZ ;  /* 0x000000f004047890 */ /* 0x000fe2000fffe0ff */
[----:B------:R-:W-:Y:S01]  /*2610*/  SHF.L.U32 R5, R10, 0x1f, RZ ;  /* 0x0000001f0a057819 */ /* 0x000fe200000006ff */
[----:B------:R1:W-:Y:S01]  /*2620*/  @!P2 SYNCS.ARRIVE.TRANS64.RED RZ, [R3+URZ], R4 ;  /* 0x0000000403ffa9a7 */ /* 0x0003e200080004ff */
[----:B------:R-:W-:Y:S01]  /*2630*/  UIADD3 UR6, UPT, UPT, UR6, 0x1, URZ ;  /* 0x0000000106067890 */ /* 0x000fe2000fffe0ff */
[----:B------:R-:W-:-:S03]  /*2640*/  VIADD R8, R8, 0x1 ;  /* 0x0000000108087836 */ /* 0x000fc60000000000 */
[----:B------:R-:W-:Y:S02]  /*2650*/  UISETP.NE.AND UP0, UPT, UR6, 0x2, UPT ;  /* 0x000000020600788c */ /* 0x000fe4000bf05270 */
[----:B------:R-:W-:Y:S06]  /*2660*/  UGETNEXTWORKID.BROADCAST [UR4], [UR5] ;  /* 0x00000000040073ca */ /* 0x000fec0008000100 */
[----:B------:R-:W-:Y:S01]  /*2670*/  USEL UR4, URZ, 0x1, UP0 ;  /* 0x00000001ff047887 */ /* 0x000fe20008000000 */
[----:B------:R-:W-:Y:S01]  /*2680*/  ISETP.NE.AND P0, PT, R8, 0x2, PT ;  /* 0x000000020800780c */ /* 0x000fe20003f05270 */
[----:B------:R-:W-:Y:S01]  /*2690*/  USEL UR6, UR6, URZ, UP0 ;  /* 0x000000ff06067287 */ /* 0x000fe20008000000 */
[----:B------:R-:W2:Y:S03]  /*26a0*/  SYNCS.PHASECHK.TRANS64.TRYWAIT P1, [R0+URZ+0x80], R5 ;  /* 0x00008005000075a7 */ /* 0x000ea600080211ff */
[----:B------:R-:W-:Y:S01]  /*26b0*/  LOP3.LUT R12, R12, UR4, RZ, 0x3c, !PT ;  /* 0x000000040c0c7c12 */ /* 0x000fe2000f8e3cff */
[----:B-12---:R-:W-:Y:S07]  /*26c0*/  @!P1 BRA `(.L_x_42) ;  /* 0x0000008c00c89947 */ /* 0x006fee0003800000 */
.L_x_175:
[C---:B------:R-:W-:Y:S01]  /*26d0*/  LEA R4, R11.reuse, UR37, 0x4 ;  /* 0x000000250b047c11 */ /* 0x040fe2000f8e20ff */
[----:B-1----:R-:W-:Y:S01]  /*26e0*/  VIADD R0, R0, 0x90 ;  /* 0x0000009000007836 */ /* 0x002fe20000000000 */
[----:B------:R-:W-:Y:S01]  /*26f0*/  SEL R8, R8, RZ, P0 ;  /* 0x000000ff08087207 */ /* 0x000fe20000000000 */
[----:B------:R-:W-:-:S03]  /*2700*/  VIADD R11, R11, 0x1 ;  /* 0x000000010b0b7836 */ /* 0x000fc60000000000 */
[----:B------:R-:W1:Y:S01]  /*2710*/  LDS.128 R4, [R4+0xf0] ;  /* 0x0000f00004047984 */ /* 0x000e620000000c00 */
[----:B------:R-:W-:Y:S02]  /*2720*/  PRMT R0, RZ, 0x654, R0 ;  /* 0x00000654ff007816 */ /* 0x000fe40000000000 */
[C---:B------:R-:W-:Y:S01]  /*2730*/  ISETP.NE.AND P1, PT, R11.reuse, 0x2, PT ;  /* 0x000000020b00780c */ /* 0x040fe20003f25270 */
[----:B------:R-:W-:Y:S01]  /*2740*/  @!PT LDS RZ, [RZ] ;  /* 0x00000000fffff984 */ /* 0x000fe20000000800 */
[----:B------:R-:W-:Y:S01]  /*2750*/  @!PT LDS RZ, [RZ] ;  /* 0x00000000fffff984 */ /* 0x000fe20000000800 */
[----:B------:R-:W-:Y:S01]  /*2760*/  @!PT LDS RZ, [RZ] ;  /* 0x00000000fffff984 */ /* 0x000fe20000000800 */
[----:B------:R-:W-:Y:S01]  /*2770*/  @!PT LDS RZ, [RZ] ;  /* 0x00000000fffff984 */ /* 0x000fe20000000800 */
[----:B------:R2:W-:Y:S06]  /*2780*/  MEMBAR.ALL.CTA ;  /* 0x0000000000007992 */ /* 0x0005ec0000008000 */
[----:B--2---:R-:W2:Y:S01]  /*2790*/  FENCE.VIEW.ASYNC.S ;  /* 0x00000000000073c6 */ /* 0x004ea20000000000 */
[----:B------:R-:W-:Y:S01]  /*27a0*/  SEL R11, R11, RZ, P1 ;  /* 0x000000ff0b0b7207 */ /* 0x000fe20000800000 */
[----:B--2---:R2:W-:Y:S01]  /*27b0*/  SYNCS.ARRIVE.TRANS64.RED.A1T0 RZ, [R0+URZ], RZ ;  /* 0x000000ff00ff79a7 */ /* 0x0045e200081004ff */
[----:B-1----:R-:W-:-:S02]  /*27c0*/  LOP3.LUT P3, RZ, R6, 0x1, RZ, 0xc0, !PT ;  /* 0x0000000106ff7812 */ /* 0x002fc4000786c0ff */
[----:B------:R-:W-:-:S04]  /*27d0*/  SEL R5, RZ, 0x1, P1 ;  /* 0x00000001ff057807 */ /* 0x000fc80000800000 */
[----:B------:R-:W-:Y:S02]  /*27e0*/  LOP3.LUT R10, R10, R5, RZ, 0x3c, !PT ;  /* 0x000000050a0a7212 */ /* 0x000fe400078e3cff */
[----:B--2---:R-:W-:-:S04]  /*27f0*/  SEL R0, RZ, 0x1, P0 ;  /* 0x00000001ff007807 */ /* 0x004fc80000000000 */
[----:B------:R-:W-:Y:S01]  /*2800*/  LOP3.LUT R9, R9, R0, RZ, 0x3c, !PT ;  /* 0x0000000009097212 */ /* 0x000fe200078e3cff */
[----:B------:R-:W-:Y:S06]  /*2810*/  @P3 BRA `(.L_x_43) ;  /* 0xfffffffc002c3947 */ /* 0x000fec000383ffff */
[----:B------:R-:W-:Y:S01]  /*2820*/  ULEA UR5, UR6, UR37, 0x3 ;  /* 0x0000002506057291 */ /* 0x000fe2000f8e18ff */
[----:B------:R-:W-:-:S08]  /*2830*/  SHF.L.U32 R3, R12, 0x1f, RZ ;  /* 0x0000001f0c037819 */ /* 0x000fd000000006ff */
[----:B------:R-:W1:Y:S02]  /*2840*/  SYNCS.PHASECHK.TRANS64 P0, [UR5+0x90], R3 ;  /* 0x00009003ff0075a7 */ /* 0x000e640008001005 */
[----:B-1----:R-:W-:Y:S05]  /*2850*/  @P0 BRA `(.L_x_44) ;  /* 0x0000000000080947 */ /* 0x002fea0003800000 */
[----:B------:R-:W1:Y:S02]  /*2860*/  SYNCS.PHASECHK.TRANS64.TRYWAIT P0, [UR5+0x90], R3 ;  /* 0x00009003ff0075a7 */ /* 0x000e640008001105 */
[----:B-1----:R-:W-:Y:S05]  /*2870*/  @!P0 BRA `(.L_x_45) ;  /* 0x0000008c00708947 */ /* 0x002fea0003800000 */
.L_x_44:
[----:B------:R-:W-:-:S04]  /*2880*/  UIADD3 UR4, UPT, UPT, UR6, 0x1, URZ ;  /* 0x0000000106047890 */ /* 0x000fc8000fffe0ff */
[----:B------:R-:W-:-:S04]  /*2890*/  UISETP.NE.AND UP0, UPT, UR4, 0x2, UPT ;  /* 0x000000020400788c */ /* 0x000fc8000bf05270 */
[----:B------:R-:W-:Y:S02]  /*28a0*/  USEL UR7, URZ, 0x1, UP0 ;  /* 0x00000001ff077887 */ /* 0x000fe40008000000 */
[----:B------:R-:W-:-:S04]  /*28b0*/  USEL UR4, UR4, URZ, UP0 ;  /* 0x000000ff04047287 */ /* 0x000fc80008000000 */
[----:B------:R-:W-:Y:S01]  /*28c0*/  ULEA UR4, UR4, UR37, 0x3 ;  /* 0x0000002504047291 */ /* 0x000fe2000f8e18ff */
[----:B-1----:R-:W-:-:S04]  /*28d0*/  LOP3.LUT R3, R12, UR7, RZ, 0x3c, !PT ;  /* 0x000000070c037c12 */ /* 0x002fc8000f8e3cff */
[----:B------:R-:W-:-:S04]  /*28e0*/  SHF.L.U32 R0, R3, 0x1f, RZ ;  /* 0x0000001f03007819 */ /* 0x000fc800000006ff */
[----:B------:R-:W1:Y:S02]  /*28f0*/  SYNCS.PHASECHK.TRANS64 P0, [UR4+0x90], R0 ;  /* 0x00009000ff0075a7 */ /* 0x000e640008001004 */
[----:B-1----:R-:W-:Y:S05]  /*2900*/  @P0 EXIT ;  /* 0x000000000000094d */ /* 0x002fea0003800000 */
[----:B------:R-:W-:Y:S02]  /*2910*/  SHF.L.U32 R3, R3, 0x1f, RZ ;  /* 0x0000001f03037819 */ /* 0x000fe400000006ff */
[----:B------:R-:W-:-:S07]  /*2920*/  MOV R0, UR4 ;  /* 0x0000000400007c02 */ /* 0x000fce0008000f00 */
.L_x_46:
[----:B-1----:R1:W2:Y:S02]  /*2930*/  SYNCS.PHASECHK.TRANS64.TRYWAIT P0, [R0+URZ+0x90], R3 ;  /* 0x00009003000075a7 */ /* 0x0022a400080011ff */
[----:B--2---:R-:W-:Y:S05]  /*2940*/  @!P0 NANOSLEEP.SYNCS 0x989680 ;  /* 0x009896800000895d */ /* 0x004fea0003900000 */
[----:B------:R-:W2:Y:S02]  /*2950*/  @!P0 SYNCS.PHASECHK.TRANS64 P0, [R0+URZ+0x90], R3 ;  /* 0x00009003000085a7 */ /* 0x000ea400080010ff */
[----:B--2---:R-:W-:Y:S05]  /*2960*/  @P0 EXIT ;  /* 0x000000000000094d */ /* 0x004fea0003800000 */
[----:B------:R-:W-:Y:S05]  /*2970*/  BRA `(.L_x_46) ;  /* 0xfffffffc00ec7947 */ /* 0x000fea000383ffff */
.L_x_39:
[----:B------:R-:W-:-:S09]  /*2980*/  UISETP.NE.AND UP1, UPT, UR8, URZ, UPT ;  /* 0x000000ff0800728c */ /* 0x000fd2000bf25270 */
[----:B------:R-:W-:Y:S05]  /*2990*/  BRA.U UP1, `(.L_x_47) ;  /* 0x0000000d016c7547 */ /* 0x000fea000b800000 */
[----:B------:R-:W-:Y:S01]  /*29a0*/  UMOV UR4, 0x40 ;  /* 0x0000004000047882 */ /* 0x000fe20000000000 */
[----:B------:R-:W-:Y:S01]  /*29b0*/  NOP ;  /* 0x0000000000007918 */ /* 0x000fe20000000000 */
[----:B------:R-:W-:Y:S01]  /*29c0*/  ULEA UR4, UR37, UR4, 0x18 ;  /* 0x0000000425047291 */ /* 0x000fe2000f8ec0ff */
[----:B------:R-:W-:Y:S02]  /*29d0*/  UMOV UR5, 0x400 ;  /* 0x0000040000057882 */ /* 0x000fe40000000000 */
[----:B------:R-:W-:-:S06]  /*29e0*/  ULEA UR37, UR37, UR5, 0x18 ;  /* 0x0000000525257291 */ /* 0x000fcc000f8ec0ff */
[----:B------:R-:W1:Y:S02]  /*29f0*/  LDS.U8 R0, [UR4+0x1c] ;  /* 0x00001c04ff007984 */ /* 0x000e640008000000 */
[----:B-1----:R-:W-:-:S13]  /*2a00*/  ISETP.NE.AND P0, PT, R0, RZ, PT ;  /* 0x000000ff0000720c */ /* 0x002fda0003f05270 */
[----:B------:R-:W-:Y:S05]  /*2a10*/  @P0 BRA `(.L_x_48) ;  /* 0x0000000000580947 */ /* 0x000fea0003800000 */
[----:B------:R-:W-:-:S13]  /*2a20*/  ELECT P0, URZ, PT ;  /* 0x0000000000ff782f */ /* 0x000fda0003800000 */
[----:B------:R-:W-:Y:S05]  /*2a30*/  @!P0 BRA `(.L_x_49) ;  /* 0x0000000000608947 */ /* 0x000fea0003800000 */
[----:B------:R-:W-:Y:S01]  /*2a40*/  UMOV UR5, 0x10 ;  /* 0x0000001000057882 */ /* 0x000fe20000000000 */
[----:B------:R-:W-:Y:S01]  /*2a50*/  HFMA2 R0, -RZ, RZ, 0, 5.9604644775390625e-08 ;  /* 0x00000001ff007431 */ /* 0x000fe200000001ff */
[----:B------:R-:W-:-:S03]  /*2a60*/  MOV R2, 0xffff ;  /* 0x0000ffff00027802 */ /* 0x000fc60000000f00 */
[----:B------:R-:W-:Y:S04]  /*2a70*/  DEPBAR.LE SB1, 0x36 ;  /* 0x00009d800000791a */ /* 0x000fe80000000000 */
[----:B------:R-:W1:Y:S02]  /*2a80*/  UTCATOMSWS.FIND_AND_SET.ALIGN UP0, UR5, UR5 ;  /* 0x00000005000575e3 */ /* 0x000e640008000800 */
[----:B-1----:R-:W-:Y:S01]  /*2a90*/  MOV R3, UR5 ;  /* 0x0000000500037c02 */ /* 0x002fe20008000f00 */
[----:B------:R-:W-:Y:S06]  /*2aa0*/  BRA.U UP0, `(.L_x_50) ;  /* 0x0000000100187547 */ /* 0x000fec000b800000 */
.L_x_51:
[----:B------:R-:W-:Y:S05]  /*2ab0*/  NANOSLEEP 0x64 ;  /* 0x000000640000795d */ /* 0x000fea0003800000 */
[----:B------:R-:W-:-:S05]  /*2ac0*/  UMOV UR5, 0x10 ;  /* 0x0000001000057882 */ /* 0x000fca0000000000 */
[----:B------:R-:W-:Y:S04]  /*2ad0*/  DEPBAR.LE SB1, 0x36 ;  /* 0x00009d800000791a */ /* 0x000fe80000000000 */
[----:B------:R-:W1:Y:S02]  /*2ae0*/  UTCATOMSWS.FIND_AND_SET.ALIGN UP0, UR5, UR5 ;  /* 0x00000005000575e3 */ /* 0x000e640008000800 */
[----:B-1----:R-:W-:Y:S01]  /*2af0*/  MOV R3, UR5 ;  /* 0x0000000500037c02 */ /* 0x002fe20008000f00 */
[----:B------:R-:W-:Y:S05]  /*2b00*/  BRA.U !UP0, `(.L_x_51) ;  /* 0xfffffffd08e87547 */ /* 0x000fea000b83ffff */
.L_x_50:
[-C--:B------:R-:W-:Y:S02]  /*2b10*/  SHF.L.U32 R2, R2, R3.reuse, RZ ;  /* 0x0000000302027219 */ /* 0x080fe400000006ff */
[----:B------:R-:W-:Y:S01]  /*2b20*/  SHF.L.U32 R0, R0, R3, RZ ;  /* 0x0000000300007219 */ /* 0x000fe200000006ff */
[----:B------:R-:W-:Y:S02]  /*2b30*/  IMAD.SHL.U32 R3, R3, 0x20, RZ ;  /* 0x0000002003037824 */ /* 0x000fe400078e00ff */
[----:B------:R1:W-:Y:S04]  /*2b40*/  ATOMS.OR RZ, [UR4+0x14], R2 ;  /* 0x00001402ffff798c */ /* 0x0003e8000b000004 */
[----:B------:R1:W-:Y:S04]  /*2b50*/  ATOMS.OR RZ, [UR4+0x18], R0 ;  /* 0x00001800ffff798c */ /* 0x0003e8000b000004 */
[----:B------:R1:W-:Y:S01]  /*2b60*/  STS [UR37+0x110], R3 ;  /* 0x00011003ff007988 */ /* 0x0003e20008000825 */
[----:B------:R-:W-:Y:S05]  /*2b70*/  BRA `(.L_x_49) ;  /* 0x0000000000107947 */ /* 0x000fea0003800000 */
.L_x_48:
[----:B------:R-:W-:Y:S02]  /*2b80*/  MOV R0, 0xffffffff ;  /* 0xffffffff00007802 */ /* 0x000fe40000000f00 */
[----:B------:R-:W-:-:S03]  /*2b90*/  MOV R2, 0x2bc0 ;  /* 0x00002bc000027802 */ /* 0x000fc60000000f00 */
[----:B------:R1:W-:Y:S04]  /*2ba0*/  STS [UR37+0x110], R0 ;  /* 0x00011000ff007988 */ /* 0x0003e80008000825 */
[----:B-1-3-5:R-:W-:Y:S05]  /*2bb0*/  CALL.REL.NOINC `($__internal_1_$__cuda_sm10x_tcgen05_guardrail_trap_phase_invalid_during_alloc) ;  /* 0x0000009400387944 */ /* 0x02afea0003c00000 */
.L_x_49:
[----:B------:R-:W-:Y:S05]  /*2bc0*/  WARPSYNC.ALL ;  /* 0x0000000000007948 */ /* 0x000fea0003800000 */
[----:B------:R-:W2:Y:S01]  /*2bd0*/  S2UR UR5, SR_CgaCtaId ;  /* 0x00000000000579c3 */ /* 0x000ea20000008800 */
[----:B------:R-:W-:Y:S01]  /*2be0*/  UMOV UR4, 0x400 ;  /* 0x0000040000047882 */ /* 0x000fe20000000000 */
[----:B------:R-:W-:-:S06]  /*2bf0*/  NOP ;  /* 0x0000000000007918 */ /* 0x000fcc0000000000 */
[----:B------:R-:W-:Y:S06]  /*2c00*/  BAR.ARV 0x6, 0xa0 ;  /* 0x0182800000007b1d */ /* 0x000fec0000002000 */
[----:B------:R-:W4:Y:S01]  /*2c10*/  LDCU UR7, c[0x0][0x38c] ;  /* 0x00007180ff0777ac */ /* 0x000f220008000800 */
[----:B------:R-:W-:Y:S01]  /*2c20*/  IMAD.MOV.U32 R11, RZ, RZ, 0x1 ;  /* 0x00000001ff0b7424 */ /* 0x000fe200078e00ff */
[----:B------:R-:W-:Y:S01]  /*2c30*/  CS2R R8, SRZ ;  /* 0x0000000000087805 */ /* 0x000fe2000001ff00 */
[----:B------:R-:W-:Y:S01]  /*2c40*/  IMAD.MOV.U32 R10, RZ, RZ, RZ ;  /* 0x000000ffff0a7224 */ /* 0x000fe200078e00ff */
[----:B------:R-:W3:Y:S01]  /*2c50*/  LDCU UR6, c[0x0][0x38c] ;  /* 0x00007180ff0677ac */ /* 0x000ee20008000800 */
[----:B------:R-:W-:Y:S01]  /*2c60*/  UMOV UR15, URZ ;  /* 0x000000ff000f7c82 */ /* 0x000fe20008000000 */
[----:B------:R-:W-:Y:S01]  /*2c70*/  UMOV UR14, URZ ;  /* 0x000000ff000e7c82 */ /* 0x000fe20008000000 */
[----:B--2---:R-:W-:Y:S01]  /*2c80*/  ULEA UR5, UR5, UR4, 0x18 ;  /* 0x0000000405057291 */ /* 0x004fe2000f8ec0ff */
[----:B------:R-:W-:Y:S01]  /*2c90*/  UMOV UR24, 0x0 ;  /* 0x0000000000187882 */ /* 0x000fe20000000000 */
[----:B------:R-:W-:-:S02]  /*2ca0*/  UMOV UR25, 0x8400910 ;  /* 0x0840091000197882 */ /* 0x000fc40000000000 */
[----:B------:R-:W-:Y:S02]  /*2cb0*/  UIADD3 UR10, UPT, UPT, UR5, 0x10800, URZ ;  /* 0x00010800050a7890 */ /* 0x000fe4000fffe0ff */
[----:B------:R-:W-:Y:S02]  /*2cc0*/  UIADD3 UR11, UPT, UPT, UR5, 0x1c800, URZ ;  /* 0x0001c800050b7890 */ /* 0x000fe4000fffe0ff */
[----:B----4-:R-:W-:Y:S01]  /*2cd0*/  UIADD3 UR7, UPT, UPT, UR7, 0x1f, URZ ;  /* 0x0000001f07077890 */ /* 0x010fe2000fffe0ff */
[----:B-1----:R-:W1:Y:S01]  /*2ce0*/  LDS R0, [UR5+0x110] ;  /* 0x00011005ff007984 */ /* 0x002e620008000800 */
[----:B------:R-:W-:Y:S02]  /*2cf0*/  USHF.R.U32.HI UR10, URZ, 0x4, UR10 ;  /* 0x00000004ff0a7899 */ /* 0x000fe4000801160a */
[----:B------:R-:W-:Y:S02]  /*2d00*/  USHF.R.S32.HI UR4, URZ, 0x1f, UR7 ;  /* 0x0000001fff047899 */ /* 0x000fe40008011407 */
[----:B------:R-:W-:-:S02]  /*2d10*/  USHF.R.U32.HI UR11, URZ, 0x4, UR11 ;  /* 0x00000004ff0b7899 */ /* 0x000fc4000801160b */
[----:B------:R-:W-:Y:S02]  /*2d20*/  ULEA.HI UR4, UR4, UR7, URZ, 0x5 ;  /* 0x0000000704047291 */ /* 0x000fe4000f8f28ff */
[----:B------:R-:W-:Y:S02]  /*2d30*/  ULOP3.LUT UR10, UR10, 0x3fff, URZ, 0xc0, !UPT ;  /* 0x00003fff0a0a7892 */ /* 0x000fe4000f8ec0ff */
[----:B------:R-:W-:Y:S02]  /*2d40*/  USHF.R.S32.HI UR4, URZ, 0x5, UR4 ;  /* 0x00000005ff047899 */ /* 0x000fe40008011404 */
[----:B------:R-:W-:Y:S02]  /*2d50*/  ULOP3.LUT UR11, UR11, 0x3fff, URZ, 0xc0, !UPT ;  /* 0x00003fff0b0b7892 */ /* 0x000fe4000f8ec0ff */
[----:B------:R-:W-:Y:S01]  /*2d60*/  UISETP.LT.AND UP0, UPT, UR4, 0x1, UPT ;  /* 0x000000010400788c */ /* 0x000fe2000bf01270 */
[----:B------:R-:W-:Y:S01]  /*2d70*/  UMOV UR22, 0x0 ;  /* 0x0000000000167882 */ /* 0x000fe20000000000 */
[----:B------:R-:W-:-:S02]  /*2d80*/  UMOV UR23, 0x8400910 ;  /* 0x0840091000177882 */ /* 0x000fc40000000000 */
[----:B------:R-:W-:Y:S02]  /*2d90*/  USEL UR9, UR4, 0x1, !UP0 ;  /* 0x0000000104097887 */ /* 0x000fe4000c000000 */
[----:B------:R-:W-:Y:S02]  /*2da0*/  ULOP3.LUT UR10, UR10, 0x10000, URZ, 0xfc, !UPT ;  /* 0x000100000a0a7892 */ /* 0x000fe4000f8efcff */
[----:B------:R-:W-:Y:S02]  /*2db0*/  ULOP3.LUT UR11, UR11, 0x10000, URZ, 0xfc, !UPT ;  /* 0x000100000b0b7892 */ /* 0x000fe4000f8efcff */
[----:B------:R-:W-:Y:S02]  /*2dc0*/  UIADD3 UR9, UPT, UPT, -UR9, URZ, URZ ;  /* 0x000000ff09097290 */ /* 0x000fe4000fffe1ff */
[----:B---3--:R-:W-:Y:S01]  /*2dd0*/  UISETP.GE.AND UP3, UPT, UR6, 0x1, UPT ;  /* 0x000000010600788c */ /* 0x008fe2000bf66270 */
[----:B------:R-:W-:Y:S01]  /*2de0*/  UMOV UR20, 0x0 ;  /* 0x0000000000147882 */ /* 0x000fe20000000000 */
[----:B------:R-:W-:Y:S01]  /*2df0*/  UMOV UR21, 0x8400910 ;  /* 0x0840091000157882 */ /* 0x000fe20000000000 */
[----:B------:R-:W-:Y:S01]  /*2e00*/  UMOV UR18, 0x0 ;  /* 0x0000000000127882 */ /* 0x000fe20000000000 */
[----:B------:R-:W-:Y:S01]  /*2e10*/  UMOV UR19, 0x8400910 ;  /* 0x0840091000137882 */ /* 0x000fe20000000000 */
[----:B-1----:R-:W-:-:S15]  /*2e20*/  R2UR UR16, R0 ;  /* 0x00000000001072ca */ /* 0x002fde00000e0000 */
.L_x_58:
[----:B------:R-:W-:Y:S02]  /*2e30*/  LEA R0, R10, UR5, 0x3 ;  /* 0x000000050a007c11 */ /* 0x000fe4000f8e18ff */
[----:B------:R-:W-:Y:S02]  /*2e40*/  SHF.L.U32 R5, R9, 0x1f, RZ ;  /* 0x0000001f09057819 */ /* 0x000fe400000006ff */
[----:B------:R-:W-:Y:S01]  /*2e50*/  PLOP3.LUT P0, PT, PT, PT, UP3, 0x80, 0x8 ;  /* 0x000000000008781c */ /* 0x000fe20003f0f038 */
[----:B------:R-:W-:Y:S01]  /*2e60*/  VIADD R3, R0, 0x90 ;  /* 0x0000009000037836 */ /* 0x000fe20000000000 */
[----:B-1----:R-:W1:Y:S02]  /*2e70*/  SYNCS.PHASECHK.TRANS64.TRYWAIT P1, [R0+URZ+0x80], R5 ;  /* 0x00008005000075a7 */ /* 0x002e6400080211ff */
[----:B-1-3--:R-:W-:Y:S09]  /*2e80*/  @!P1 BRA `(.L_x_52) ;  /* 0x0000008800049947 */ /* 0x00aff20003800000 */
.L_x_177:
[----:B------:R-:W-:Y:S01]  /*2e90*/  LEA R4, R10, UR5, 0x4 ;  /* 0x000000050a047c11 */ /* 0x000fe2000f8e20ff */
[----:B------:R-:W-:Y:S01]  /*2ea0*/  @UP3 ULEA UR6, UR14, UR5, 0x3 ;  /* 0x000000050e063291 */ /* 0x000fe2000f8e18ff */
[----:B------:R-:W-:Y:S01]  /*2eb0*/  PLOP3.LUT P2, PT, PT, PT, PT, 0x80, 0x8 ;  /* 0x000000000008781c */ /* 0x000fe20003f4f070 */
[----:B------:R-:W-:Y:S01]  /*2ec0*/  ULEA UR7, UR15, UR5, 0x3 ;  /* 0x000000050f077291 */ /* 0x000fe2000f8e18ff */
[----:B------:R-:W-:Y:S01]  /*2ed0*/  PRMT R3, RZ, 0x654, R3 ;  /* 0x00000654ff037816 */ /* 0x000fe20000000003 */
[----:B------:R-:W-:Y:S01]  /*2ee0*/  ULEA UR8, UR15, UR16, 0x8 ;  /* 0x000000100f087291 */ /* 0x000fe2000f8e40ff */
[----:B-1----:R-:W1:Y:S01]  /*2ef0*/  LDS.128 R4, [R4+0xf0] ;  /* 0x0000f00004047984 */ /* 0x002e620000000c00 */
[----:B------:R-:W-:Y:S02]  /*2f00*/  @P0 SHF.L.U32 R2, R8, 0x1f, RZ ;  /* 0x0000001f08020819 */ /* 0x000fe400000006ff */
[----:B------:R-:W-:Y:S01]  /*2f10*/  SHF.L.U32 R0, R11, 0x1f, RZ ;  /* 0x0000001f0b007819 */ /* 0x000fe200000006ff */
[----:B------:R-:W-:Y:S01]  /*2f20*/  @!PT LDS RZ, [RZ] ;  /* 0x00000000fffff984 */ /* 0x000fe20000000800 */
[----:B------:R-:W-:Y:S01]  /*2f30*/  @!PT LDS RZ, [RZ] ;  /* 0x00000000fffff984 */ /* 0x000fe20000000800 */
[----:B------:R-:W-:Y:S01]  /*2f40*/  @!PT LDS RZ, [RZ] ;  /* 0x00000000fffff984 */ /* 0x000fe20000000800 */
[----:B------:R-:W-:Y:S01]  /*2f50*/  @!PT LDS RZ, [RZ] ;  /* 0x00000000fffff984 */ /* 0x000fe20000000800 */
[----:B------:R2:W-:Y:S06]  /*2f60*/  MEMBAR.ALL.CTA ;  /* 0x0000000000007992 */ /* 0x0005ec0000008000 */
[----:B--2---:R-:W2:Y:S02]  /*2f70*/  FENCE.VIEW.ASYNC.S ;  /* 0x00000000000073c6 */ /* 0x004ea40000000000 */
[----:B--2---:R2:W-:Y:S01]  /*2f80*/  SYNCS.ARRIVE.TRANS64.RED.A1T0 RZ, [R3+URZ], RZ ;  /* 0x000000ff03ff79a7 */ /* 0x0045e200081004ff */
[----:B------:R2:W3:Y:S01]  /*2f90*/  @P0 SYNCS.PHASECHK.TRANS64.TRYWAIT P2, [UR6], R2 ;  /* 0x00000002ff0005a7 */ /* 0x0004e20008041106 */
[----:B-1----:R-:W-:Y:S01]  /*2fa0*/  LOP3.LUT P1, RZ, R6, 0x1, RZ, 0xc0, !PT ;  /* 0x0000000106ff7812 */ /* 0x002fe2000782c0ff */
[----:B------:R-:W1:Y:S02]  /*2fb0*/  SYNCS.PHASECHK.TRANS64.TRYWAIT P0, [UR7+0xb0], R0 ;  /* 0x0000b000ff0075a7 */ /* 0x000e640008001107 */
[----:B-123--:R-:W-:Y:S10]  /*2fc0*/  @!P0 BRA `(.L_x_53) ;  /* 0x0000008400c88947 */ /* 0x00eff40003800000 */
.L_x_179:
[----:B------:R-:W-:Y:S01]  /*2fd0*/  IADD3 R10, PT, PT, R10, 0x1, RZ ;  /* 0x000000010a0a7810 */ /* 0x000fe20007ffe0ff */
[----:B------:R-:W-:Y:S06]  /*2fe0*/  BRA.U !UP3, `(.L_x_54) ;  /* 0x000000010bc07547 */ /* 0x000fec000b800000 */
[----:B------:R-:W-:Y:S01]  /*2ff0*/  UPLOP3.LUT UP4, UPT, UPT, UPT, UPT, 0x40, 0x4 ;  /* 0x000000000004789c */ /* 0x000fe20003f8e870 */
[----:B------:R-:W-:Y:S01]  /*3000*/  UMOV UR13, UR9 ;  /* 0x00000009000d7c82 */ /* 0x000fe20008000000 */
[----:B------:R-:W-:Y:S01]  /*3010*/  UMOV UR12, UR4 ;  /* 0x00000004000c7c82 */ /* 0x000fe20008000000 */
[----:B------:R-:W-:-:S08]  /*3020*/  UMOV UR17, UR14 ;  /* 0x0000000e00117c82 */ /* 0x000fd00008000000 */
.L_x_57:
[----:B------:R-:W-:Y:S02]  /*3030*/  UIADD3 UR13, UPT, UPT, UR13, 0x1, URZ ;  /* 0x000000010d0d7890 */ /* 0x000fe4000fffe0ff */
[----:B--2---:R-:W-:Y:S02]  /*3040*/  ULEA UR6, UR17, UR5, 0x3 ;  /* 0x0000000511067291 */ /* 0x004fe4000f8e18ff */
[----:B------:R-:W-:Y:S01]  /*3050*/  UISETP.NE.AND UP0, UPT, UR13, URZ, UPT ;  /* 0x000000ff0d00728c */ /* 0x000fe2000bf05270 */
[----:B---3--:R-:W-:Y:S10]  /*3060*/  @P2 BRA `(.L_x_55) ;  /* 0x00000000000c2947 */ /* 0x008ff40003800000 */
[----:B-1----:R-:W-:Y:S04]  /*3070*/  SHF.L.U32 R3, R8, 0x1f, RZ ;  /* 0x0000001f08037819 */ /* 0x002fe800000006ff */
[----:B------:R-:W1:Y:S02]  /*3080*/  SYNCS.PHASECHK.TRANS64.TRYWAIT P0, [UR6], R3 ;  /* 0x00000003ff0075a7 */ /* 0x000e640008001106 */
[----:B-1----:R-:W-:Y:S05]  /*3090*/  @!P0 BRA `(.L_x_56) ;  /* 0x0000008400ac8947 */ /* 0x002fea0003800000 */
.L_x_55:
[----:B------:R-:W-:Y:S01]  /*30a0*/  UISETP.NE.AND UP1, UPT, UR12, 0x1, UPT ;  /* 0x000000010c00788c */ /* 0x000fe2000bf25270 */
[----:B------:R-:W-:Y:S01]  /*30b0*/  PLOP3.LUT P2, PT, PT, PT, PT, 0x80, 0x8 ;  /* 0x000000000008781c */ /* 0x000fe20003f4f070 */
[----:B------:R-:W-:Y:S02]  /*30c0*/  UIADD3 UR14, UPT, UPT, UR17, 0x1, URZ ;  /* 0x00000001110e7890 */ /* 0x000fe4000fffe0ff */
[----:B------:R-:W-:Y:S02]  /*30d0*/  ULEA UR28, UR17, UR11, 0xb ;  /* 0x0000000b111c7291 */ /* 0x000fe4000f8e58ff */
[----:B------:R-:W-:Y:S01]  /*30e0*/  UISETP.NE.AND UP2, UPT, UR14, 0x3, UPT ;  /* 0x000000030e00788c */ /* 0x000fe2000bf45270 */
[----:B------:R-:W-:Y:S01]  /*30f0*/  PLOP3.LUT P0, PT, PT, PT, UP1, 0x80, 0x8 ;  /* 0x000000000008781c */ /* 0x000fe20003f0f018 */
[----:B------:R-:W-:Y:S02]  /*3100*/  UIADD3 UR40, UPT, UPT, UR28, 0x2, URZ ;  /* 0x000000021c287890 */ /* 0x000fe4000fffe0ff */
[----:B------:R-:W-:Y:S02]  /*3110*/  USEL UR27, URZ, 0x1, UP2 ;  /* 0x00000001ff1b7887 */ /* 0x000fe40009000000 */
[----:B------:R-:W-:Y:S02]  /*3120*/  USEL UR14, UR14, URZ, UP2 ;  /* 0x000000ff0e0e7287 */ /* 0x000fe40009000000 */
[----:B------:R-:W-:Y:S02]  /*3130*/  UIADD3 UR36, UPT, UPT, UR28, 0x4, URZ ;  /* 0x000000041c247890 */ /* 0x000fe4000fffe0ff */
[----:B------:R-:W-:Y:S01]  /*3140*/  @UP1 ULEA UR26, UR14, UR5, 0x3 ;  /* 0x000000050e1a1291 */ /* 0x000fe2000f8e18ff */
[----:B------:R-:W-:Y:S01]  /*3150*/  LOP3.LUT R8, R8, UR27, RZ, 0x3c, !PT ;  /* 0x0000001b08087c12 */ /* 0x000fe2000f8e3cff */
[----:B------:R-:W-:Y:S02]  /*3160*/  UIADD3 UR32, UPT, UPT, UR28, 0x6, URZ ;  /* 0x000000061c207890 */ /* 0x000fe4000fffe0ff */
[----:B------:R-:W-:Y:S01]  /*3170*/  UIADD3 UR6, UPT, UPT, UR6, 0x18, URZ ;  /* 0x0000001806067890 */ /* 0x000fe2000fffe0ff */
[----:B-1----:R-:W-:Y:S01]  /*3180*/  @P0 SHF.L.U32 R0, R8, 0x1f, RZ ;  /* 0x0000001f08000819 */ /* 0x002fe200000006ff */
[----:B------:R-:W-:Y:S01]  /*3190*/  UIADD3 UR12, UPT, UPT, UR12, -0x1, URZ ;  /* 0xffffffff0c0c7890 */ /* 0x000fe2000fffe0ff */
[----:B------:R-:W-:Y:S02]  /*31a0*/  UMOV UR29, 0x40004040 ;  /* 0x40004040001d7882 */ /* 0x000fe40000000000 */
[----:B------:R2:W3:Y:S01]  /*31b0*/  @P0 SYNCS.PHASECHK.TRANS64.TRYWAIT P2, [UR26], R0 ;  /* 0x00000000ff0005a7 */ /* 0x0004e2000804111a */
[----:B------:R-:W-:Y:S01]  /*31c0*/  ULEA UR26, UR17, UR10, 0xa ;  /* 0x0000000a111a7291 */ /* 0x000fe2000f8e50ff */
[----:B------:R-:W-:Y:S01]  /*31d0*/  UMOV UR27, 0x40004040 ;  /* 0x40004040001b7882 */ /* 0x000fe20000000000 */
[----:B------:R-:W-:Y:S02]  /*31e0*/  UMOV UR41, 0x40004040 ;  /* 0x4000404000297882 */ /* 0x000fe40000000000 */
[----:B------:R-:W-:Y:S02]  /*31f0*/  UIADD3 UR38, UPT, UPT, UR26, 0x2, URZ ;  /* 0x000000021a267890 */ /* 0x000fe4000fffe0ff */
[----:B------:R-:W-:Y:S02]  /*3200*/  UIADD3 UR34, UPT, UPT, UR26, 0x4, URZ ;  /* 0x000000041a227890 */ /* 0x000fe4000fffe0ff */
[----:B------:R-:W-:Y:S01]  /*3210*/  UIADD3 UR30, UPT, UPT, UR26, 0x6, URZ ;  /* 0x000000061a1e7890 */ /* 0x000fe2000fffe0ff */
[----:B------:R2:W-:Y:S01]  /*3220*/  UTCHMMA gdesc[UR26], gdesc[UR28], tmem[UR8], tmem[UR24], idesc[UR25], UP4 ;  /* 0x00ff181c1a0075ea */ /* 0x0005e2000a000008 */
[----:B------:R-:W-:Y:S01]  /*3230*/  UPLOP3.LUT UP4, UPT, UPT, UPT, UPT, 0x80, 0x8 ;  /* 0x000000000008789c */ /* 0x000fe20003f8f070 */
[----:B------:R-:W-:Y:S01]  /*3240*/  UMOV UR39, 0x40004040 ;  /* 0x4000404000277882 */ /* 0x000fe20000000000 */
[----:B------:R-:W-:Y:S01]  /*3250*/  UMOV UR37, 0x40004040 ;  /* 0x4000404000257882 */ /* 0x000fe20000000000 */
[----:B------:R2:W-:Y:S01]  /*3260*/  UTCHMMA gdesc[UR38], gdesc[UR40], tmem[UR8], tmem[UR22], idesc[UR23], UPT ;  /* 0x00ff1628260075ea */ /* 0x0005e2000b800008 */
[----:B------:R-:W-:Y:S01]  /*3270*/  UMOV UR35, 0x40004040 ;  /* 0x4000404000237882 */ /* 0x000fe20000000000 */
[----:B------:R-:W-:Y:S01]  /*3280*/  UMOV UR33, 0x40004040 ;  /* 0x4000404000217882 */ /* 0x000fe20000000000 */
[----:B------:R-:W-:Y:S01]  /*3290*/  UMOV UR31, 0x40004040 ;  /* 0x40004040001f7882 */ /* 0x000fe20000000000 */
[----:B------:R2:W-:Y:S01]  /*32a0*/  UTCHMMA gdesc[UR34], gdesc[UR36], tmem[UR8], tmem[UR20], idesc[UR21], UPT ;  /* 0x00ff1424220075ea */ /* 0x0005e2000b800008 */
[----:B------:R2:W-:Y:S01]  /*32b0*/  UTCHMMA gdesc[UR30], gdesc[UR32], tmem[UR8], tmem[UR18], idesc[UR19], UPT ;  /* 0x00ff12201e0075ea */ /* 0x0005e2000b800008 */
[----:B------:R2:W-:Y:S01]  /*32c0*/  UTCBAR [UR6], URZ ;  /* 0x000000ff060073e9 */ /* 0x0005e200080000ff */
[----:B------:R-:W-:Y:S01]  /*32d0*/  UMOV UR17, UR14 ;  /* 0x0000000e00117c82 */ /* 0x000fe20008000000 */
[----:B------:R-:W-:Y:S05]  /*32e0*/  BRA.U UP0, `(.L_x_57) ;  /* 0xfffffffd00507547 */ /* 0x000fea000b83ffff */
.L_x_54:
[----:B------:R-:W-:Y:S01]  /*32f0*/  UIADD3 UR15, UPT, UPT, UR15, 0x1, URZ ;  /* 0x000000010f0f7890 */ /* 0x000fe2000fffe0ff */
[C---:B------:R-:W-:Y:S01]  /*3300*/  ISETP.NE.AND P0, PT, R10.reuse, 0x2, PT ;  /* 0x000000020a00780c */ /* 0x040fe20003f05270 */
[----:B------:R-:W-:Y:S02]  /*3310*/  UIADD3 UR7, UPT, UPT, UR7, 0xa0, URZ ;  /* 0x000000a007077890 */ /* 0x000fe4000fffe0ff */
[----:B------:R-:W-:Y:S01]  /*3320*/  UISETP.NE.AND UP0, UPT, UR15, 0x2, UPT ;  /* 0x000000020f00788c */ /* 0x000fe2000bf05270 */
[----:B-12---:R-:W-:Y:S02]  /*3330*/  SEL R0, RZ, 0x1, P0 ;  /* 0x00000001ff007807 */ /* 0x006fe40000000000 */
[----:B------:R-:W-:Y:S01]  /*3340*/  SEL R10, R10, RZ, P0 ;  /* 0x000000ff0a0a7207 */ /* 0x000fe20000000000 */
[----:B------:R-:W-:Y:S01]  /*3350*/  USEL UR6, URZ, 0x1, UP0 ;  /* 0x00000001ff067887 */ /* 0x000fe20008000000 */
[----:B------:R-:W-:Y:S01]  /*3360*/  LOP3.LUT R9, R9, R0, RZ, 0x3c, !PT ;  /* 0x0000000009097212 */ /* 0x000fe200078e3cff */
[----:B------:R-:W-:Y:S01]  /*3370*/  USEL UR15, UR15, URZ, UP0 ;  /* 0x000000ff0f0f7287 */ /* 0x000fe20008000000 */
[----:B------:R1:W-:Y:S03]  /*3380*/  UTCBAR [UR7], URZ ;  /* 0x000000ff070073e9 */ /* 0x0003e600080000ff */
[----:B------:R-:W-:Y:S01]  /*3390*/  LOP3.LUT R11, R11, UR6, RZ, 0x3c, !PT ;  /* 0x000000060b0b7c12 */ /* 0x000fe2000f8e3cff */
[----:B------:R-:W-:Y:S07]  /*33a0*/  @P1 BRA `(.L_x_58) ;  /* 0xfffffff800a01947 */ /* 0x000fee000383ffff */
[----:B------:R-:W2:Y:S01]  /*33b0*/  S2UR UR4, SR_CgaCtaId ;  /* 0x00000000000479c3 */ /* 0x000ea20000008800 */
[----:B------:R-:W-:Y:S01]  /*33c0*/  ELECT P0, URZ, PT ;  /* 0x0000000000ff782f */ /* 0x000fe20003800000 */
[----:B------:R-:W-:Y:S01]  /*33d0*/  IMAD.MOV.U32 R0, RZ, RZ, 0x1 ;  /* 0x00000001ff007424 */ /* 0x000fe200078e00ff */
[----:B------:R-:W-:Y:S01]  /*33e0*/  UIADD3 UR5, UPT, UPT, UR5, 0xb0, URZ ;  /* 0x000000b005057890 */ /* 0x000fe2000fffe0ff */
[----:B------:R-:W-:Y:S01]  /*33f0*/  SHF.L.U32 R3, R11, 0x1f, RZ ;  /* 0x0000001f0b037819 */ /* 0x000fe200000006ff */
[----:B------:R-:W-:-:S03]  /*3400*/  UMOV UR6, 0x40 ;  /* 0x0000004000067882 */ /* 0x000fc60000000000 */
[----:B------:R-:W-:Y:S01]  /*3410*/  UVIRTCOUNT.DEALLOC.SMPOOL 0x80 ;  /* 0x000000800000784c */ /* 0x000fe20000000000 */
[----:B--2---:R-:W-:Y:S02]  /*3420*/  ULEA UR4, UR4, UR6, 0x18 ;  /* 0x0000000604047291 */ /* 0x004fe4000f8ec0ff */
[----:B------:R-:W-:-:S07]  /*3430*/  ULEA UR6, UR15, UR5, 0x3 ;  /* 0x000000050f067291 */ /* 0x000fce000f8e18ff */
[----:B------:R2:W-:Y:S02]  /*3440*/  @P0 STS.U8 [UR4+0x1c], R0 ;  /* 0x00001c00ff000988 */ /* 0x0005e40008000004 */
[----:B------:R-:W4:Y:S02]  /*3450*/  SYNCS.PHASECHK.TRANS64.TRYWAIT P0, [UR6], R3 ;  /* 0x00000003ff0075a7 */ /* 0x000f240008001106 */
[----:B--2-4-:R-:W-:Y:S05]  /*3460*/  @!P0 BRA `(.L_x_59) ;  /* 0x0000008000d08947 */ /* 0x014fea0003800000 */
.L_x_182:
[----:B-1----:R-:W-:-:S04]  /*3470*/  UIADD3 UR7, UPT, UPT, UR15, 0x1, URZ ;  /* 0x000000010f077890 */ /* 0x002fc8000fffe0ff */
[----:B------:R-:W-:-:S04]  /*3480*/  UISETP.NE.AND UP0, UPT, UR7, 0x2, UPT ;  /* 0x000000020700788c */ /* 0x000fc8000bf05270 */
[----:B------:R-:W-:Y:S02]  /*3490*/  USEL UR6, URZ, 0x1, UP0 ;  /* 0x00000001ff067887 */ /* 0x000fe40008000000 */
[----:B------:R-:W-:-:S04]  /*34a0*/  USEL UR7, UR7, URZ, UP0 ;  /* 0x000000ff07077287 */ /* 0x000fc80008000000 */
[----:B------:R-:W-:Y:S01]  /*34b0*/  ULEA UR7, UR7, UR5, 0x3 ;  /* 0x0000000507077291 */ /* 0x000fe2000f8e18ff */
[----:B--2---:R-:W-:-:S04]  /*34c0*/  LOP3.LUT R3, R11, UR6, RZ, 0x3c, !PT ;  /* 0x000000060b037c12 */ /* 0x004fc8000f8e3cff */
[----:B------:R-:W-:-:S04]  /*34d0*/  SHF.L.U32 R3, R3, 0x1f, RZ ;  /* 0x0000001f03037819 */ /* 0x000fc800000006ff */
[----:B------:R-:W1:Y:S02]  /*34e0*/  SYNCS.PHASECHK.TRANS64.TRYWAIT P0, [UR7], R3 ;  /* 0x00000003ff0075a7 */ /* 0x000e640008001107 */
[----:B-1----:R-:W-:Y:S05]  /*34f0*/  @!P0 BRA `(.L_x_60) ;  /* 0x0000008000c48947 */ /* 0x002fea0003800000 */
.L_x_184:
[----:B------:R-:W-:Y:S01]  /*3500*/  NOP ;  /* 0x0000000000007918 */ /* 0x000fe20000000000 */
[----:B-1----:R-:W1:Y:S01]  /*3510*/  LDS R0, [UR4+0x14] ;  /* 0x00001404ff007984 */ /* 0x002e620008000800 */
[----:B------:R-:W-:Y:S01]  /*3520*/  ULOP3.LUT UR6, UR16, 0xffff, URZ, 0xc0, !UPT ;  /* 0x0000ffff10067892 */ /* 0x000fe2000f8ec0ff */
[----:B------:R-:W-:Y:S01]  /*3530*/  UMOV UR8, 0xffff ;  /* 0x0000ffff00087882 */ /* 0x000fe20000000000 */
[----:B------:R-:W-:Y:S02]  /*3540*/  UMOV UR5, 0x1 ;  /* 0x0000000100057882 */ /* 0x000fe40000000000 */
[----:B------:R-:W-:-:S04]  /*3550*/  USHF.R.U32.HI UR6, URZ, 0x5, UR6 ;  /* 0x00000005ff067899 */ /* 0x000fc80008011606 */
[----:B------:R-:W-:Y:S02]  /*3560*/  USHF.L.U32 UR8, UR8, UR6, URZ ;  /* 0x0000000608087299 */ /* 0x000fe400080006ff */
[----:B------:R-:W-:-:S04]  /*3570*/  USHF.L.U32 UR5, UR5, UR6, URZ ;  /* 0x0000000605057299 */ /* 0x000fc800080006ff */
[----:B-1----:R-:W-:-:S04]  /*3580*/  LOP3.LUT R0, R0, UR8, RZ, 0xc0, !PT ;  /* 0x0000000800007c12 */ /* 0x002fc8000f8ec0ff */
[----:B------:R-:W-:-:S13]  /*3590*/  ISETP.NE.AND P0, PT, R0, UR8, PT ;  /* 0x0000000800007c0c */ /* 0x000fda000bf05270 */
[----:B------:R-:W-:Y:S05]  /*35a0*/  @P0 BRA `(.L_x_61) ;  /* 0x0000000000580947 */ /* 0x000fea0003800000 */
[----:B------:R-:W1:Y:S02]  /*35b0*/  LDS R0, [UR4+0x18] ;  /* 0x00001804ff007984 */ /* 0x000e640008000800 */
[----:B-1----:R-:W-:-:S04]  /*35c0*/  LOP3.LUT R0, R0, UR5, RZ, 0xc0, !PT ;  /* 0x0000000500007c12 */ /* 0x002fc8000f8ec0ff */
[----:B------:R-:W-:-:S13]  /*35d0*/  ISETP.NE.AND P0, PT, R0, UR5, PT ;  /* 0x0000000500007c0c */ /* 0x000fda000bf05270 */
[----:B------:R-:W-:Y:S05]  /*35e0*/  @P0 BRA `(.L_x_62) ;  /* 0x00000000003c0947 */ /* 0x000fea0003800000 */
[----:B------:R-:W1:Y:S01]  /*35f0*/  S2R R2, SR_LANEID ;  /* 0x0000000000027919 */ /* 0x000e620000000000 */
[----:B------:R-:W-:Y:S01]  /*3600*/  ULOP3.LUT UR8, URZ, UR8, URZ, 0x33, !UPT ;  /* 0x00000008ff087292 */ /* 0x000fe2000f8e33ff */
[----:B------:R-:W-:Y:S01]  /*3610*/  LOP3.LUT R4, RZ, UR5, RZ, 0x33, !PT ;  /* 0x00000005ff047c12 */ /* 0x000fe2000f8e33ff */
[----:B------:R-:W-:Y:S02]  /*3620*/  VOTEU.ANY UR7, UPT, PT ;  /* 0x0000000000077886 */ /* 0x000fe400038e0100 */
[----:B------:R-:W-:Y:S01]  /*3630*/  UFLO.U32 UR7, UR7 ;  /* 0x00000007000772bd */ /* 0x000fe200080e0000 */
[----:B------:R-:W2:Y:S01]  /*3640*/  REDUX UR5, R4 ;  /* 0x00000000040573c4 */ /* 0x000ea20000000000 */
[----:B------:R-:W-:-:S06]  /*3650*/  IMAD.U32 R0, RZ, RZ, UR8 ;  /* 0x00000008ff007e24 */ /* 0x000fcc000f8e00ff */
[----:B------:R4:W-:Y:S01]  /*3660*/  UTCATOMSWS.AND URZ, UR8 ;  /* 0x0000000800ff79e3 */ /* 0x0009e20008000000 */
[----:B------:R-:W3:Y:S01]  /*3670*/  REDUX UR6, R0 ;  /* 0x00000000000673c4 */ /* 0x000ee20000000000 */
[----:B-1----:R-:W-:Y:S01]  /*3680*/  ISETP.EQ.U32.AND P0, PT, R2, UR7, PT ;  /* 0x0000000702007c0c */ /* 0x002fe2000bf02070 */
[----:B--2---:R-:W-:Y:S01]  /*3690*/  IMAD.U32 R2, RZ, RZ, UR5 ;  /* 0x00000005ff027e24 */ /* 0x004fe2000f8e00ff */
[----:B---3--:R-:W-:-:S11]  /*36a0*/  MOV R3, UR6 ;  /* 0x0000000600037c02 */ /* 0x008fd60008000f00 */
[----:B------:R4:W-:Y:S04]  /*36b0*/  @P0 ATOMS.AND RZ, [UR4+0x14], R3 ;  /* 0x00001403ffff098c */ /* 0x0009e8000a800004 */
[----:B------:R4:W-:Y:S01]  /*36c0*/  @P0 ATOMS.AND RZ, [UR4+0x18], R2 ;  /* 0x00001802ffff098c */ /* 0x0009e2000a800004 */
[----:B------:R-:W-:Y:S05]  /*36d0*/  BRA `(.L_x_63) ;  /* 0x0000000000147947 */ /* 0x000fea0003800000 */
.L_x_62:
[----:B------:R-:W-:Y:S02]  /*36e0*/  MOV R2, 0x3700 ;  /* 0x0000370000027802 */ /* 0x000fe40000000f00 */
[----:B---3-5:R-:W-:Y:S05]  /*36f0*/  CALL.REL.NOINC `($__internal_0_$__cuda_sm10x_tcgen05_guardrail_trap_col_being_dealloced_not_returned_by_alloc) ;  /* 0x00000088005c7944 */ /* 0x028fea0003c00000 */
[----:B------:R-:W-:Y:S05]  /*3700*/  BRA `(.L_x_63) ;  /* 0x0000000000087947 */ /* 0x000fea0003800000 */
.L_x_61:
[----:B------:R-:W-:Y:S02]  /*3710*/  MOV R2, 0x3730 ;  /* 0x0000373000027802 */ /* 0x000fe40000000f00 */
[----:B---3-5:R-:W-:Y:S05]  /*3720*/  CALL.REL.NOINC `($__internal_2_$__cuda_sm10x_tcgen05_guardrail_trap_unallocated_columns_being_dealloced) ;  /* 0x0000008800687944 */ /* 0x028fea0003c00000 */
.L_x_63:
[----:B------:R-:W-:Y:S01]  /*3730*/  NOP ;  /* 0x0000000000007918 */ /* 0x000fe20000000000 */
[----:B----4-:R-:W-:Y:S05]  /*3740*/  EXIT ;  /* 0x000000000000794d */ /* 0x010fea0003800000 */
.L_x_47:
[----:B------:R-:W-:-:S09]  /*3750*/  UISETP.NE.OR UP2, UPT, UR8, 0x3, !UP2 ;  /* 0x000000030800788c */ /* 0x000fd2000d745670 */
[----:B------:R-:W-:Y:S05]  /*3760*/  BRA.U UP2, `(.L_x_64) ;  /* 0x0000001502907547 */ /* 0x000fea000b800000 */
[----:B------:R-:W1:Y:S01]  /*3770*/  LDC R0, c[0x0][0xb30] ;  /* 0x0002cc00ff007b82 */ /* 0x000e620000000800 */
[----:B------:R-:W2:Y:S01]  /*3780*/  LDCU.64 UR8, c[0x0][0x888] ;  /* 0x00011100ff0877ac */ /* 0x000ea20008000a00 */
[----:B------:R-:W-:Y:S02]  /*3790*/  HFMA2 R29, -RZ, RZ, 0, 0 ;  /* 0x00000000ff1d7431 */ /* 0x000fe400000001ff */
[----:B------:R-:W-:Y:S01]  /*37a0*/  IMAD.MOV.U32 R30, RZ, RZ, RZ ;  /* 0x000000ffff1e7224 */ /* 0x000fe200078e00ff */
[----:B------:R-:W4:Y:S01]  /*37b0*/  LDCU.64 UR4, c[0x0][0x890] ;  /* 0x00011200ff0477ac */ /* 0x000f220008000a00 */
[----:B------:R-:W-:Y:S02]  /*37c0*/  IMAD.MOV.U32 R23, RZ, RZ, 0x4000 ;  /* 0x00004000ff177424 */ /* 0x000fe400078e00ff */
[----:B------:R-:W3:Y:S01]  /*37d0*/  LDC R19, c[0x0][0x370] ;  /* 0x0000dc00ff137b82 */ /* 0x000ee20000000800 */
[----:B------:R-:W-:Y:S01]  /*37e0*/  UMOV UR7, 0x400 ;  /* 0x0000040000077882 */ /* 0x000fe20000000000 */
[----:B------:R-:W-:-:S02]  /*37f0*/  UPLOP3.LUT UP1, UPT, UPT, UPT, UPT, 0x40, 0x4 ;  /* 0x000000000004789c */ /* 0x000fc40003f2e870 */
[----:B------:R-:W-:-:S04]  /*3800*/  ULEA UR7, UR37, UR7, 0x18 ;  /* 0x0000000725077291 */ /* 0x000fc8000f8ec0ff */
[----:B------:R-:W3:Y:S01]  /*3810*/  LDC R2, c[0x0][0xb0c] ;  /* 0x0002c300ff027b82 */ /* 0x000ee20000000800 */
[----:B------:R-:W-:Y:S02]  /*3820*/  UIADD3 UR41, UPT, UPT, UR7, 0x30, URZ ;  /* 0x0000003007297890 */ /* 0x000fe4000fffe0ff */
[----:B--2---:R-:W-:Y:S02]  /*3830*/  UISETP.NE.U32.AND UP2, UPT, UR8, URZ, UPT ;  /* 0x000000ff0800728c */ /* 0x004fe4000bf45070 */
[----:B------:R-:W-:Y:S02]  /*3840*/  UIADD3 UR33, UPT, UPT, UR7, 0x38, URZ ;  /* 0x0000003807217890 */ /* 0x000fe4000fffe0ff */
[----:B----4-:R-:W-:Y:S01]  /*3850*/  UISETP.NE.U32.AND UP3, UPT, UR4, URZ, UPT ;  /* 0x000000ff0400728c */ /* 0x010fe2000bf65070 */
[----:B------:R-:W2:Y:S01]  /*3860*/  LDC R18, c[0x0][0xb20] ;  /* 0x0002c800ff127b82 */ /* 0x000ea20000000800 */
[----:B-1----:R-:W-:Y:S01]  /*3870*/  ISETP.NE.AND P1, PT, R0, 0x1, PT ;  /* 0x000000010000780c */ /* 0x002fe20003f25270 */
[----:B------:R-:W-:-:S02]  /*3880*/  UISETP.NE.AND.EX UP2, UPT, UR9, URZ, UPT, UP2 ;  /* 0x000000ff0900728c */ /* 0x000fc4000bf45320 */
[----:B------:R-:W-:Y:S02]  /*3890*/  UIADD3 UR25, UPT, UPT, UR7, 0x40, URZ ;  /* 0x0000004007197890 */ /* 0x000fe4000fffe0ff */
[----:B------:R-:W-:Y:S02]  /*38a0*/  UIADD3 UR17, UPT, UPT, UR7, 0x48, URZ ;  /* 0x0000004807117890 */ /* 0x000fe4000fffe0ff */
[----:B------:R-:W1:Y:S01]  /*38b0*/  LDC.64 R32, c[0x0][0x348] ;  /* 0x0000d200ff207b82 */ /* 0x000e620000000a00 */
[----:B------:R-:W-:-:S07]  /*38c0*/  UISETP.NE.AND.EX UP3, UPT, UR5, URZ, UPT, UP3 ;  /* 0x000000ff0500728c */ /* 0x000fce000bf65330 */
[----:B------:R-:W4:Y:S08]  /*38d0*/  LDC.64 R16, c[0x0][0xb10] ;  /* 0x0002c400ff107b82 */ /* 0x000f300000000a00 */
[----:B------:R-:W1:Y:S08]  /*38e0*/  LDC.64 R6, c[0x0][0xb18] ;  /* 0x0002c600ff067b82 */ /* 0x000e700000000a00 */
[----:B------:R-:W1:Y:S08]  /*38f0*/  LDC.64 R4, c[0x0][0xb28] ;  /* 0x0002ca00ff047b82 */ /* 0x000e700000000a00 */
[----:B--23--:R-:W1:Y:S02]  /*3900*/  LDC R22, c[0x0][0x374] ;  /* 0x0000dd00ff167b82 */ /* 0x00ce640000000800 */
.L_x_79:
[C---:B------:R-:W-:Y:S02]  /*3910*/  LEA R0, R30.reuse, UR7, 0x3 ;  /* 0x000000071e007c11 */ /* 0x040fe4000f8e18ff */
[----:B------:R-:W-:Y:S02]  /*3920*/  SHF.L.U32 R3, R29, 0x1f, RZ ;  /* 0x0000001f1d037819 */ /* 0x000fe400000006ff */
[----:B------:R-:W-:Y:S02]  /*3930*/  LEA R24, R30, UR7, 0x4 ;  /* 0x000000071e187c11 */ /* 0x000fe4000f8e20ff */
[----:B--2---:R-:W2:Y:S02]  /*3940*/  SYNCS.PHASECHK.TRANS64.TRYWAIT P0, [R0+URZ+0x80], R3 ;  /* 0x00008003000075a7 */ /* 0x004ea400080011ff */
[----:B--2---:R-:W-:Y:S05]  /*3950*/  @!P0 BRA `(.L_x_65) ;  /* 0x0000007c00c48947 */ /* 0x004fea0003800000 */
.L_x_185:
[----:B------:R-:W-:Y:S01]  /*3960*/  ISETP.GE.AND P0, PT, R40, 0x1, PT ;  /* 0x000000012800780c */ /* 0x000fe20003f06270 */
[----:B------:R-:W3:Y:S01]  /*3970*/  LDS.128 R24, [R24+0xf0] ;  /* 0x0000f00018187984 */ /* 0x000ee20000000c00 */
[----:B--2---:R-:W-:Y:S01]  /*3980*/  VIADD R0, R0, 0x90 ;  /* 0x0000009000007836 */ /* 0x004fe20000000000 */
[----:B------:R-:W-:Y:S01]  /*3990*/  @!PT LDS RZ, [RZ] ;  /* 0x00000000fffff984 */ /* 0x000fe20000000800 */
[----:B------:R-:W-:Y:S01]  /*39a0*/  @!PT LDS RZ, [RZ] ;  /* 0x00000000fffff984 */ /* 0x000fe20000000800 */
[----:B------:R-:W-:Y:S01]  /*39b0*/  @!PT LDS RZ, [RZ] ;  /* 0x00000000fffff984 */ /* 0x000fe20000000800 */
[----:B------:R-:W-:Y:S01]  /*39c0*/  @!PT LDS RZ, [RZ] ;  /* 0x00000000fffff984 */ /* 0x000fe20000000800 */
[----:B------:R2:W-:Y:S06]  /*39d0*/  MEMBAR.ALL.CTA ;  /* 0x0000000000007992 */ /* 0x0005ec0000008000 */
[----:B--2---:R-:W2:Y:S01]  /*39e0*/  FENCE.VIEW.ASYNC.S ;  /* 0x00000000000073c6 */ /* 0x004ea20000000000 */
[----:B------:R-:W-:Y:S04]  /*39f0*/  PRMT R0, RZ, 0x654, R0 ;  /* 0x00000654ff007816 */ /* 0x000fe80000000000 */
[----:B--2---:R2:W-:Y:S01]  /*3a00*/  SYNCS.ARRIVE.TRANS64.RED.A1T0 RZ, [R0+URZ], RZ ;  /* 0x000000ff00ff79a7 */ /* 0x0045e200081004ff */
[----:B---3--:R-:W-:Y:S11]  /*3a10*/  LOP3.LUT P3, RZ, R26, 0x1, RZ, 0xc0, !PT ;  /* 0x000000011aff7812 */ /* 0x008ff6000786c0ff */
[----:B------:R-:W-:Y:S02]  /*3a20*/  @!UPT UIADD3 URZ, UPT, UPT, URZ, URZ, URZ ;  /* 0x000000fffffff290 */ /* 0x000fe4000fffe0ff */
[----:B------:R-:W-:Y:S02]  /*3a30*/  @P3 MOV R13, R24 ;  /* 0x00000018000d3202 */ /* 0x000fe40000000f00 */
[----:B------:R-:W-:Y:S01]  /*3a40*/  @P3 LOP3.LUT R8, R25, 0xffff, RZ, 0xc0, !PT ;  /* 0x0000ffff19083812 */ /* 0x000fe200078ec0ff */
[----:B--2---:R-:W-:Y:S06]  /*3a50*/  @!P0 BRA `(.L_x_66) ;  /* 0x0000000000a48947 */ /* 0x004fec0003800000 */
[----:B-1----:R-:W-:Y:S01]  /*3a60*/  IMAD.HI.U32 R31, R22, R7, RZ ;  /* 0x00000007161f7227 */ /* 0x002fe200078e00ff */
[----:B------:R-:W-:Y:S02]  /*3a70*/  ISETP.NE.AND P0, PT, R6, 0x1, PT ;  /* 0x000000010600780c */ /* 0x000fe40003f05270 */
[----:B------:R-:W-:Y:S01]  /*3a80*/  ISETP.NE.AND P2, PT, R40, 0x1, PT ;  /* 0x000000012800780c */ /* 0x000fe20003f45270 */
[----:B----4-:R-:W-:Y:S01]  /*3a90*/  IMAD.HI.U32 R34, R19, R16, RZ ;  /* 0x0000001013227227 */ /* 0x010fe200078e00ff */
[----:B------:R-:W-:Y:S02]  /*3aa0*/  SHF.R.U32.HI R31, RZ, R18, R31 ;  /* 0x00000012ff1f7219 */ /* 0x000fe4000001161f */
[----:B------:R-:W-:Y:S01]  /*3ab0*/  ISETP.NE.AND P4, PT, R2, 0x1, PT ;  /* 0x000000010200780c */ /* 0x000fe20003f85270 */
[----:B------:R-:W-:Y:S01]  /*3ac0*/  IMAD.HI.U32 R36, R13, R16, RZ ;  /* 0x000000100d247227 */ /* 0x000fe200078e00ff */
[----:B------:R-:W-:Y:S02]  /*3ad0*/  SHF.R.U32.HI R34, RZ, R17, R34 ;  /* 0x00000011ff227219 */ /* 0x000fe40000011622 */
[----:B------:R-:W-:Y:S01]  /*3ae0*/  SEL R3, R22, R31, !P0 ;  /* 0x0000001f16037207 */ /* 0x000fe20004000000 */
[C---:B------:R-:W-:Y:S01]  /*3af0*/  IMAD.HI.U32 R31, R8.reuse, R7, RZ ;  /* 0x00000007081f7227 */ /* 0x040fe200078e00ff */
[----:B------:R-:W-:Y:S02]  /*3b00*/  SEL R11, R19, R34, !P4 ;  /* 0x00000022130b7207 */ /* 0x000fe40006000000 */
[----:B------:R-:W-:Y:S01]  /*3b10*/  SHF.R.U32.HI R36, RZ, R17, R36 ;  /* 0x00000011ff247219 */ /* 0x000fe20000011624 */
[----:B------:R-:W-:Y:S01]  /*3b20*/  IMAD.HI.U32 R38, R3, R4, RZ ;  /* 0x0000000403267227 */ /* 0x000fe200078e00ff */
[----:B------:R-:W-:Y:S03]  /*3b30*/  SHF.R.U32.HI R31, RZ, R18, R31 ;  /* 0x00000012ff1f7219 */ /* 0x000fe6000001161f */
[----:B------:R-:W-:Y:S01]  /*3b40*/  IMAD.HI.U32 R34, R11, R4, RZ ;  /* 0x000000040b227227 */ /* 0x000fe200078e00ff */
[----:B------:R-:W-:Y:S02]  /*3b50*/  @P2 SHF.R.U32.HI R3, RZ, R5, R38 ;  /* 0x00000005ff032219 */ /* 0x000fe40000011626 */
[----:B------:R-:W-:Y:S02]  /*3b60*/  SEL R9, R8, R31, !P0 ;  /* 0x0000001f08097207 */ /* 0x000fe40004000000 */
[----:B------:R-:W-:Y:S01]  /*3b70*/  @P2 SHF.R.U32.HI R11, RZ, R5, R34 ;  /* 0x00000005ff0b2219 */ /* 0x000fe20000011622 */
[C---:B------:R-:W-:Y:S01]  /*3b80*/  IMAD R10, R40.reuse, R3, RZ ;  /* 0x00000003280a7224 */ /* 0x040fe200078e02ff */
[----:B------:R-:W-:Y:S01]  /*3b90*/  SEL R3, R13, R36, !P4 ;  /* 0x000000240d037207 */ /* 0x000fe20006000000 */
[C---:B------:R-:W-:Y:S03]  /*3ba0*/  IMAD.HI.U32 R14, R9.reuse, R4, RZ ;  /* 0x00000004090e7227 */ /* 0x040fe600078e00ff */
[----:B------:R-:W-:Y:S01]  /*3bb0*/  ISETP.GE.AND P0, PT, R9, R10, PT ;  /* 0x0000000a0900720c */ /* 0x000fe20003f06270 */
[C---:B------:R-:W-:Y:S01]  /*3bc0*/  IMAD R12, R40.reuse, R11, RZ ;  /* 0x0000000b280c7224 */ /* 0x040fe200078e02ff */
[-C--:B------:R-:W-:Y:S04]  /*3bd0*/  SHF.R.U32.HI R14, RZ, R5.reuse, R14 ;  /* 0x00000005ff0e7219 */ /* 0x080fe8000001160e */
[----:B------:R-:W-:Y:S02]  /*3be0*/  ISETP.GE.OR P0, PT, R3, R12, P0 ;  /* 0x0000000c0300720c */ /* 0x000fe40000706670 */
[----:B------:R-:W-:Y:S05]  /*3bf0*/  SEL R15, R9, R14, !P2 ;  /* 0x0000000e090f7207 */ /* 0x000fea0005000000 */
[----:B------:R-:W-:Y:S04]  /*3c00*/  IMAD.MOV R14, RZ, RZ, -R15 ;  /* 0x000000ffff0e7224 */ /* 0x000fe800078e0a0f */
[----:B------:R-:W-:Y:S02]  /*3c10*/  IMAD R14, R40, R14, R9 ;  /* 0x0000000e280e7224 */ /* 0x000fe400078e0209 */
[C---:B------:R-:W-:Y:S05]  /*3c20*/  @!P0 IMAD.HI.U32 R10, R3.reuse, R4, RZ ;  /* 0x00000004030a8227 */ /* 0x040fea00078e00ff */
[----:B------:R-:W-:Y:S04]  /*3c30*/  @!P0 SHF.R.U32.HI R10, RZ, R5, R10 ;  /* 0x00000005ff0a8219 */ /* 0x000fe8000001160a */
[----:B------:R-:W-:Y:S01]  /*3c40*/  @!P0 SEL R0, R3, R10, !P2 ;  /* 0x0000000a03008207 */ /* 0x000fe20005000000 */
[----:B------:R-:W-:Y:S03]  /*3c50*/  IMAD.MOV R10, RZ, RZ, -R3 ;  /* 0x000000ffff0a7224 */ /* 0x000fe600078e0a03 */
[----:B------:R-:W-:Y:S01]  /*3c60*/  @!P0 IADD3 R15, PT, PT, R15, -R0, RZ ;  /* 0x800000000f0f8210 */ /* 0x000fe20007ffe0ff */
[----:B------:R-:W-:Y:S01]  /*3c70*/  @!P0 IMAD R0, R11, R14, R0 ;  /* 0x0000000e0b008224 */ /* 0x000fe200078e0200 */
[----:B------:R-:W-:Y:S01]  /*3c80*/  IADD3 R11, PT, PT, -R9, RZ, RZ ;  /* 0x000000ff090b7210 */ /* 0x000fe20007ffe1ff */
[----:B------:R-:W-:Y:S02]  /*3c90*/  IMAD R13, R2, R10, R13 ;  /* 0x0000000a020d7224 */ /* 0x000fe400078e020d */
[----:B------:R-:W-:Y:S02]  /*3ca0*/  @!P0 IMAD R9, R15, R40, R3 ;  /* 0x000000280f098224 */ /* 0x000fe400078e0203 */
[----:B------:R-:W-:Y:S02]  /*3cb0*/  @!P0 IMAD.MOV.U32 R3, RZ, RZ, R0 ;  /* 0x000000ffff038224 */ /* 0x000fe400078e0000 */
[----:B------:R-:W-:Y:S02]  /*3cc0*/  IMAD R8, R6, R11, R8 ;  /* 0x0000000b06087224 */ /* 0x000fe400078e0208 */
[----:B------:R-:W-:Y:S02]  /*3cd0*/  IMAD R13, R3, R2, R13 ;  /* 0x00000002030d7224 */ /* 0x000fe400078e020d */
[----:B------:R-:W-:Y:S02]  /*3ce0*/  IMAD R8, R9, R6, R8 ;  /* 0x0000000609087224 */ /* 0x000fe400078e0208 */
.L_x_66:
[----:B------:R-:W-:Y:S05]  /*3cf0*/  BRA.U UP1, `(.L_x_67) ;  /* 0x0000000101107547 */ /* 0x000fea000b800000 */
[----:B------:R-:W-:Y:S04]  /*3d00*/  MOV R0, UR6 ;  /* 0x0000000600007c02 */ /* 0x000fe80008000f00 */
[----:B------:R-:W-:Y:S04]  /*3d10*/  SHF.L.U32 R3, R0, 0x1f, RZ ;  /* 0x0000001f00037819 */ /* 0x000fe800000006ff */
[----:B------:R-:W2:Y:S02]  /*3d20*/  SYNCS.PHASECHK.TRANS64.TRYWAIT P0, [UR7+0x78], R3 ;  /* 0x00007803ff0075a7 */ /* 0x000ea40008001107 */
[----:B--2---:R-:W-:Y:S05]  /*3d30*/  @!P0 BRA `(.L_x_68) ;  /* 0x0000007800e08947 */ /* 0x004fea0003800000 */
.L_x_67:
[----:B------:R-:W-:Y:S01]  /*3d40*/  R2UR UR43, R21 ;  /* 0x00000000152b72ca */ /* 0x000fe200000e0000 */
[----:B------:R-:W-:Y:S01]  /*3d50*/  IMAD.MOV.U32 R12, RZ, RZ, 0x1 ;  /* 0x00000001ff0c7424 */ /* 0x000fe200078e00ff */
[----:B------:R-:W-:Y:S02]  /*3d60*/  R2UR UR42, R20 ;  /* 0x00000000142a72ca */ /* 0x000fe400000e0000 */
[----:B------:R-:W-:Y:S02]  /*3d70*/  ISETP.NE.U32.AND P2, PT, RZ, UR4, PT ;  /* 0x00000004ff007c0c */ /* 0x000fe4000bf45070 */
[----:B------:R-:W-:Y:S02]  /*3d80*/  SHF.L.U32 R12, R12, 0x1f, RZ ;  /* 0x0000001f0c0c7819 */ /* 0x000fe400000006ff */
[----:B------:R-:W-:Y:S05]  /*3d90*/  ISETP.NE.AND.EX P2, PT, RZ, UR5, PT, P2 ;  /* 0x00000005ff007c0c */ /* 0x000fea000bf45320 */
[----:B------:R-:W-:Y:S02]  /*3da0*/  USHF.L.U32 UR43, UR43, 0x7, URZ ;  /* 0x000000072b2b7899 */ /* 0x000fe400080006ff */
[----:B------:R-:W-:Y:S01]  /*3db0*/  USHF.L.U32 UR42, UR42, 0x8, URZ ;  /* 0x000000082a2a7899 */ /* 0x000fe200080006ff */
[----:B------:R-:W-:Y:S11]  /*3dc0*/  BRA.U !UP3, `(.L_x_69) ;  /* 0x000000010b347547 */ /* 0x000ff6000b800000 */
[----:B------:R-:W-:Y:S01]  /*3dd0*/  UPLOP3.LUT UP0, UPT, UPT, UPT, UP2, 0x80, 0x8 ;  /* 0x000000000008789c */ /* 0x000fe20003f0f020 */
[----:B--2---:R-:W-:Y:S02]  /*3de0*/  HFMA2 R0, -RZ, RZ, 0, 5.9604644775390625e-08 ;  /* 0x00000001ff007431 */ /* 0x004fe400000001ff */
[----:B------:R-:W-:Y:S03]  /*3df0*/  IMAD.MOV.U32 R51, RZ, RZ, 0x1 ;  /* 0x00000001ff337424 */ /* 0x000fe600078e00ff */
[----:B------:R-:W-:Y:S05]  /*3e00*/  PLOP3.LUT P0, PT, PT, PT, UP0, 0x80, 0x8 ;  /* 0x000000000008781c */ /* 0x000fea0003f0f008 */
[----:B------:R-:W2:Y:S01]  /*3e10*/  @UP0 LDCU.64 UR10, c[0x0][0x888] ;  /* 0x00011100ff0a07ac */ /* 0x000ea20008000a00 */
[----:B------:R-:W-:Y:S07]  /*3e20*/  @UP0 UIMAD UR8, UR36, UR4, URZ ;  /* 0x00000004240802a4 */ /* 0x000fee000f8e02ff */
[----:B------:R-:W-:Y:S01]  /*3e30*/  @!P0 PRMT R51, R0, 0x7610, R51 ;  /* 0x0000761000338816 */ /* 0x000fe20000000033 */
[----:B--2---:R-:W-:Y:S03]  /*3e40*/  @UP0 UIMAD.WIDE UR10, UR8, 0x4, UR10 ;  /* 0x00000004080a08a5 */ /* 0x004fe6000f8e020a */
[----:B------:R-:W2:Y:S03]  /*3e50*/  @!UP0 LDCU UR8, c[0x0][0x880] ;  /* 0x00011000ff0887ac */ /* 0x000ea60008000800 */
[----:B------:R-:W-:Y:S01]  /*3e60*/  IMAD.U32 R10, RZ, RZ, UR10 ;  /* 0x0000000aff0a7e24 */ /* 0x000fe2000f8e00ff */
[----:B------:R-:W-:Y:S05]  /*3e70*/  MOV R11, UR11 ;  /* 0x0000000b000b7c02 */ /* 0x000fea0008000f00 */
[----:B-----5:R3:W5:Y:S02]  /*3e80*/  @P0 LDG.E R50, desc[UR46][R10.64] ;  /* 0x0000002e0a320981 */ /* 0x020764000c1e1900 */
[----:B--23--:R-:W-:Y:S07]  /*3e90*/  @!P0 IMAD.U32 R50, RZ, RZ, UR8 ;  /* 0x00000008ff328e24 */ /* 0x00cfee000f8e00ff */
.L_x_69:
[----:B-----5:R-:W-:Y:S01]  /*3ea0*/  @!P2 FSETP.EQ.AND P0, PT, R50, RZ, PT ;  /* 0x000000ff3200a20b */ /* 0x020fe20003f02000 */
[----:B------:R-:W-:Y:S01]  /*3eb0*/  @!UPT UIADD3 URZ, UPT, UPT, URZ, URZ, URZ ;  /* 0x000000fffffff290 */ /* 0x000fe2000fffe0ff */
[----:B------:R-:W-:Y:S11]  /*3ec0*/  @!P2 BRA `(.L_x_70) ;  /* 0x000000000014a947 */ /* 0x000ff60003800000 */
[----:B------:R-:W-:Y:S02]  /*3ed0*/  LOP3.LUT P2, RZ, R51, 0xff, RZ, 0xc0, !PT ;  /* 0x000000ff33ff7812 */ /* 0x000fe4000784c0ff */
[----:B------:R-:W-:Y:S04]  /*3ee0*/  PLOP3.LUT P0, PT, PT, PT, UP0, 0x80, 0x8 ;  /* 0x000000000008781c */ /* 0x000fe80003f0f008 */
[----:B------:R-:W-:Y:S07]  /*3ef0*/  PLOP3.LUT P0, PT, P0, PT, PT, 0x8, 0x80 ;  /* 0x000000000080781c */ /* 0x000fee000070e170 */
[----:B------:R-:W-:Y:S11]  /*3f00*/  @P2 FSETP.EQ.AND P0, PT, R50, RZ, PT ;  /* 0x000000ff3200220b */ /* 0x000ff60003f02000 */
[----:B------:R-:W-:Y:S02]  /*3f10*/  @!UPT UIADD3 URZ, UPT, UPT, URZ, URZ, URZ ;  /* 0x000000fffffff290 */ /* 0x000fe4000fffe0ff */
.L_x_70:
[----:B------:R-:W3:Y:S01]  /*3f20*/  SYNCS.PHASECHK.TRANS64.TRYWAIT P2, [UR7+0x50], R12 ;  /* 0x0000500cff0075a7 */ /* 0x000ee20008041107 */
[----:B------:R-:W-:Y:S04]  /*3f30*/  ELECT P4, URZ, PT ;  /* 0x0000000000ff782f */ /* 0x000fe80003880000 */
[----:B------:R-:W-:Y:S11]  /*3f40*/  PLOP3.LUT P4, PT, P0, P4, PT, 0xf2, 0x2f ;  /* 0x00000000002f781c */ /* 0x000ff60000789e72 */
[----:B------:R-:W-:Y:S02]  /*3f50*/  @!UPT UIADD3 URZ, UPT, UPT, URZ, URZ, URZ ;  /* 0x000000fffffff290 */ /* 0x000fe4000fffe0ff */
[----:B-1----:R-:W-:Y:S05]  /*3f60*/  @!P4 IADD3 R9, P0, PT, R32, 0x580, RZ ;  /* 0x000005802009c810 */ /* 0x002fea0007f1e0ff */
[----:B--2---:R-:W-:Y:S01]  /*3f70*/  @!P4 IMAD.X R0, RZ, RZ, R33, P0 ;  /* 0x000000ffff00c224 */ /* 0x004fe200000e0621 */
[----:B---3--:R-:W-:Y:S07]  /*3f80*/  @!P2 BRA `(.L_x_71) ;  /* 0x000000780064a947 */ /* 0x008fee0003800000 */
.L_x_188:
[----:B------:R-:W-:Y:S01]  /*3f90*/  @!P4 R2UR UR9, R9 ;  /* 0x000000000909c2ca */ /* 0x000fe200000e0000 */
[----:B------:R-:W-:Y:S01]  /*3fa0*/  VOTEU.ALL UP1, P4 ;  /* 0x0000000000ff7886 */ /* 0x000fe20002020000 */
[----:B------:R-:W-:Y:S01]  /*3fb0*/  @!P4 R2UR UR8, R0 ;  /* 0x000000000008c2ca */ /* 0x000fe200000e0000 */
[----:B------:R-:W-:Y:S01]  /*3fc0*/  @!P4 IMAD.MOV.U32 R0, RZ, RZ, 0x4000 ;  /* 0x00004000ff00c424 */ /* 0x000fe200078e00ff */
[----:B------:R-:W-:Y:S01]  /*3fd0*/  UMOV UR44, UR36 ;  /* 0x00000024002c7c82 */ /* 0x000fe20008000000 */
[----:B------:R-:W-:Y:S01]  /*3fe0*/  UPRMT UR21, UR37, 0x654, UR41 ;  /* 0x0000065425157896 */ /* 0x000fe20008000029 */
[----:B------:R-:W-:Y:S01]  /*3ff0*/  @!P4 IADD3 R9, P0, PT, R32, 0x580, RZ ;  /* 0x000005802009c810 */ /* 0x000fe20007f1e0ff */
[----:B------:R-:W-:Y:S01]  /*4000*/  @!UP1 UIADD3 UR40, UPT, UPT, UR7, 0x400, URZ ;  /* 0x0000040007289890 */ /* 0x000fe2000fffe0ff */
[----:B------:R-:W-:Y:S05]  /*4010*/  VOTEU.ALL UP1, P4 ;  /* 0x0000000000ff7886 */ /* 0x000fea0002020000 */
[----:B------:R-:W-:Y:S01]  /*4020*/  IMAD.U32 R10, RZ, RZ, UR9 ;  /* 0x00000009ff0a7e24 */ /* 0x000fe2000f8e00ff */
[----:B------:R-:W-:Y:S01]  /*4030*/  UMOV UR9, 0x10000000 ;  /* 0x1000000000097882 */ /* 0x000fe20000000000 */
[----:B------:R-:W-:Y:S01]  /*4040*/  IMAD.U32 R11, RZ, RZ, UR8 ;  /* 0x00000008ff0b7e24 */ /* 0x000fe2000f8e00ff */
[----:B------:R-:W-:Y:S02]  /*4050*/  UMOV UR8, 0x0 ;  /* 0x0000000000087882 */ /* 0x000fe40000000000 */
[----:B------:R-:W-:Y:S02]  /*4060*/  @!P4 R2UR UR10, R10 ;  /* 0x000000000a0ac2ca */ /* 0x000fe400000e0000 */
[----:B------:R-:W-:Y:S11]  /*4070*/  @!P4 R2UR UR11, R11 ;  /* 0x000000000b0bc2ca */ /* 0x000ff600000e0000 */
[----:B------:R-:W-:Y:S02]  /*4080*/  @!UPT UIADD3 URZ, UPT, UPT, URZ, URZ, URZ ;  /* 0x000000fffffff290 */ /* 0x000fe4000fffe0ff */
[----:B------:R2:W-:Y:S01]  /*4090*/  @!UP1 UTMALDG.3D [UR40], [UR10], desc[UR8] ;  /* 0x000008280a0095b4 */ /* 0x0005e20008011000 */
[----:B------:R3:W-:Y:S01]  /*40a0*/  @!P4 SYNCS.ARRIVE.TRANS64.RED.A0TR RZ, [UR7+0x30], R0 ;  /* 0x00003000ffffc9a7 */ /* 0x0007e20008300407 */
[----:B------:R-:W-:Y:S01]  /*40b0*/  SYNCS.ARRIVE.TRANS64.RED.A1T0 RZ, [UR21], RZ ;  /* 0x000000ffffff79a7 */ /* 0x000fe20008100415 */
[----:B---3--:R-:W-:Y:S01]  /*40c0*/  @!P4 IMAD.X R0, RZ, RZ, R33, P0 ;  /* 0x000000ffff00c224 */ /* 0x008fe200000e0621 */
[----:B------:R-:W3:Y:S02]  /*40d0*/  SYNCS.PHASECHK.TRANS64.TRYWAIT P2, [UR7+0x58], R12 ;  /* 0x0000580cff0075a7 */ /* 0x000ee40008041107 */
[----:B--23--:R-:W-:Y:S05]  /*40e0*/  @!P2 BRA `(.L_x_72) ;  /* 0x000000780024a947 */ /* 0x00cfea0003800000 */
.L_x_190:
[----:B------:R-:W-:Y:S01]  /*40f0*/  @!P4 R2UR UR9, R9 ;  /* 0x000000000909c2ca */ /* 0x000fe200000e0000 */
[----:B------:R-:W-:Y:S01]  /*4100*/  VOTEU.ALL UP1, P4 ;  /* 0x0000000000ff7886 */ /* 0x000fe20002020000 */
[----:B------:R-:W-:Y:S01]  /*4110*/  @!P4 R2UR UR8, R0 ;  /* 0x000000000008c2ca */ /* 0x000fe200000e0000 */
[----:B------:R-:W-:Y:S01]  /*4120*/  @!P4 IMAD.MOV.U32 R0, RZ, RZ, 0x4000 ;  /* 0x00004000ff00c424 */ /* 0x000fe200078e00ff */
[----:B------:R-:W-:Y:S01]  /*4130*/  UMOV UR35, UR43 ;  /* 0x0000002b00237c82 */ /* 0x000fe20008000000 */
[----:B------:R-:W-:Y:S01]  /*4140*/  UPRMT UR15, UR37, 0x654, UR33 ;  /* 0x00000654250f7896 */ /* 0x000fe20008000021 */
[----:B------:R-:W-:Y:S01]  /*4150*/  @!P4 IADD3 R9, P0, PT, R32, 0x580, RZ ;  /* 0x000005802009c810 */ /* 0x000fe20007f1e0ff */
[----:B------:R-:W-:Y:S02]  /*4160*/  @!UP1 UIADD3 UR34, UPT, UPT, UR42, 0x20, URZ ;  /* 0x000000202a229890 */ /* 0x000fe4000fffe0ff */
[----:B------:R-:W-:Y:S01]  /*4170*/  @!UP1 UIADD3 UR32, UPT, UPT, UR7, 0x4400, URZ ;  /* 0x0000440007209890 */ /* 0x000fe2000fffe0ff */
[----:B------:R-:W-:Y:S03]  /*4180*/  VOTEU.ALL UP1, P4 ;  /* 0x0000000000ff7886 */ /* 0x000fe60002020000 */
        /* <DEDUP_REMOVED lines=13> */
.L_x_192:
[----:B------:R-:W-:Y:S01]  /*4260*/  @!P4 R2UR UR9, R9 ;  /* 0x000000000909c2ca */ /* 0x000fe200000e0000 */
[----:B------:R-:W-:Y:S01]  /*4270*/  VOTEU.ALL UP1, P4 ;  /* 0x0000000000ff7886 */ /* 0x000fe20002020000 */
[----:B------:R-:W-:Y:S01]  /*4280*/  @!P4 R2UR UR8, R0 ;  /* 0x000000000008c2ca */ /* 0x000fe200000e0000 */
[----:B------:R-:W-:Y:S01]  /*4290*/  @!P4 IMAD.MOV.U32 R0, RZ, RZ, 0x4000 ;  /* 0x00004000ff00c424 */ /* 0x000fe200078e00ff */
[----:B------:R-:W-:Y:S01]  /*42a0*/  UMOV UR27, UR43 ;  /* 0x0000002b001b7c82 */ /* 0x000fe20008000000 */
[----:B------:R-:W-:Y:S01]  /*42b0*/  UMOV UR28, UR36 ;  /* 0x00000024001c7c82 */ /* 0x000fe20008000000 */
[----:B------:R-:W-:Y:S01]  /*42c0*/  @!UP1 UIADD3 UR26, UPT, UPT, UR42, 0x40, URZ ;  /* 0x000000402a1a9890 */ /* 0x000fe2000fffe0ff */
[----:B------:R-:W-:Y:S01]  /*42d0*/  @!P4 IADD3 R9, P0, PT, R32, 0x580, RZ ;  /* 0x000005802009c810 */ /* 0x000fe20007f1e0ff */
[----:B------:R-:W-:Y:S01]  /*42e0*/  @!UP1 UIADD3 UR24, UPT, UPT, UR7, 0x8400, URZ ;  /* 0x0000840007189890 */ /* 0x000fe2000fffe0ff */
[----:B------:R-:W-:Y:S01]  /*42f0*/  VOTEU.ALL UP1, P4 ;  /* 0x0000000000ff7886 */ /* 0x000fe20002020000 */
[----:B------:R-:W-:Y:S03]  /*4300*/  UPRMT UR14, UR37, 0x654, UR25 ;  /* 0x00000654250e7896 */ /* 0x000fe60008000019 */
        /* <DEDUP_REMOVED lines=13> */
.L_x_194:
[----:B------:R-:W-:Y:S01]  /*43e0*/  @!P4 R2UR UR9, R9 ;  /* 0x000000000909c2ca */ /* 0x000fe200000e0000 */
[----:B------:R-:W-:Y:S01]  /*43f0*/  VOTEU.ALL UP1, P4 ;  /* 0x0000000000ff7886 */ /* 0x000fe20002020000 */
[----:B------:R-:W-:Y:S01]  /*4400*/  @!P4 R2UR UR8, R0 ;  /* 0x000000000008c2ca */ /* 0x000fe200000e0000 */
[----:B------:R-:W-:Y:S01]  /*4410*/  @!P4 IMAD.MOV.U32 R0, RZ, RZ, 0x4000 ;  /* 0x00004000ff00c424 */ /* 0x000fe200078e00ff */
[----:B------:R-:W-:Y:S01]  /*4420*/  UMOV UR19, UR43 ;  /* 0x0000002b00137c82 */ /* 0x000fe20008000000 */
[----:B------:R-:W-:Y:S01]  /*4430*/  UMOV UR20, UR36 ;  /* 0x0000002400147c82 */ /* 0x000fe20008000000 */
[----:B------:R-:W-:Y:S01]  /*4440*/  @!UP1 UIADD3 UR18, UPT, UPT, UR42, 0x60, URZ ;  /* 0x000000602a129890 */ /* 0x000fe2000fffe0ff */
[----:B------:R-:W-:Y:S01]  /*4450*/  SHF.L.U32 R20, RZ, 0x1f, RZ ;  /* 0x0000001fff147819 */ /* 0x000fe200000006ff */
[----:B------:R-:W-:Y:S01]  /*4460*/  @!UP1 UIADD3 UR16, UPT, UPT, UR7, 0xc400, URZ ;  /* 0x0000c40007109890 */ /* 0x000fe2000fffe0ff */
[----:B------:R-:W-:Y:S01]  /*4470*/  @!P4 IADD3 R9, P0, PT, R32, 0x580, RZ ;  /* 0x000005802009c810 */ /* 0x000fe20007f1e0ff */
[----:B------:R-:W-:Y:S01]  /*4480*/  VOTEU.ALL UP1, P4 ;  /* 0x0000000000ff7886 */ /* 0x000fe20002020000 */
[----:B------:R-:W-:Y:S02]  /*4490*/  UPRMT UR13, UR37, 0x654, UR17 ;  /* 0x00000654250d7896 */ /* 0x000fe40008000011 */
        /* <DEDUP_REMOVED lines=13> */
.L_x_196:
[----:B------:R-:W-:Y:S01]  /*4570*/  @!P4 R2UR UR9, R9 ;  /* 0x000000000909c2ca */ /* 0x000fe200000e0000 */
[----:B------:R-:W-:Y:S01]  /*4580*/  VOTEU.ALL UP1, P4 ;  /* 0x0000000000ff7886 */ /* 0x000fe20002020000 */
[----:B------:R-:W-:Y:S01]  /*4590*/  @!P4 R2UR UR8, R0 ;  /* 0x000000000008c2ca */ /* 0x000fe200000e0000 */
[----:B------:R-:W-:Y:S01]  /*45a0*/  @!P4 IMAD.MOV.U32 R0, RZ, RZ, 0x4000 ;  /* 0x00004000ff00c424 */ /* 0x000fe200078e00ff */
[----:B------:R-:W-:Y:S01]  /*45b0*/  UMOV UR18, 0x0 ;  /* 0x0000000000127882 */ /* 0x000fe20000000000 */
[----:B------:R-:W-:Y:S01]  /*45c0*/  UMOV UR19, 0x10000000 ;  /* 0x1000000000137882 */ /* 0x000fe20000000000 */
[----:B------:R-:W-:Y:S01]  /*45d0*/  @!UP1 UIADD3 UR10, UPT, UPT, UR42, 0x80, URZ ;  /* 0x000000802a0a9890 */ /* 0x000fe2000fffe0ff */
[----:B------:R-:W-:Y:S01]  /*45e0*/  @!P4 IADD3 R9, P0, PT, R32, 0x580, RZ ;  /* 0x000005802009c810 */ /* 0x000fe20007f1e0ff */
[----:B------:R-:W-:Y:S01]  /*45f0*/  UMOV UR11, UR43 ;  /* 0x0000002b000b7c82 */ /* 0x000fe20008000000 */
[----:B------:R-:W-:Y:S04]  /*4600*/  UMOV UR12, UR36 ;  /* 0x00000024000c7c82 */ /* 0x000fe80008000000 */
[----:B------:R-:W-:Y:S01]  /*4610*/  IMAD.U32 R10, RZ, RZ, UR9 ;  /* 0x00000009ff0a7e24 */ /* 0x000fe2000f8e00ff */
[----:B------:R-:W-:Y:S01]  /*4620*/  UMOV UR9, UR41 ;  /* 0x0000002900097c82 */ /* 0x000fe20008000000 */
[----:B------:R-:W-:Y:S01]  /*4630*/  IMAD.U32 R11, RZ, RZ, UR8 ;  /* 0x00000008ff0b7e24 */ /* 0x000fe2000f8e00ff */
[----:B------:R-:W-:Y:S02]  /*4640*/  @!UP1 UIADD3 UR8, UPT, UPT, UR7, 0x400, URZ ;  /* 0x0000040007089890 */ /* 0x000fe4000fffe0ff */
[----:B------:R-:W-:Y:S01]  /*4650*/  @!P4 R2UR UR22, R10 ;  /* 0x000000000a16c2ca */ /* 0x000fe200000e0000 */
[----:B------:R-:W-:Y:S01]  /*4660*/  VOTEU.ALL UP1, P4 ;  /* 0x0000000000ff7886 */ /* 0x000fe20002020000 */
        /* <DEDUP_REMOVED lines=8> */
.L_x_198:
        /* <DEDUP_REMOVED lines=9> */
[----:B------:R-:W-:Y:S03]  /*4780*/  UMOV UR12, UR36 ;  /* 0x00000024000c7c82 */ /* 0x000fe60008000000 */
[----:B------:R-:W-:Y:S02]  /*4790*/  @!P4 IMAD.X R21, RZ, RZ, R33, P0 ;  /* 0x000000ffff15c224 */ /* 0x000fe400000e0621 */
        /* <DEDUP_REMOVED lines=11> */
[----:B------:R-:W3:Y:S02]  /*4850*/  SYNCS.PHASECHK.TRANS64.TRYWAIT P2, [UR7+0x60], R20 ;  /* 0x00006014ff0075a7 */ /* 0x000ee40008041107 */
[----:B--23--:R-:W-:Y:S05]  /*4860*/  @!P2 BRA `(.L_x_77) ;  /* 0x0000007000bca947 */ /* 0x00cfea0003800000 */
.L_x_200:
[----:B------:R-:W2:Y:S01]  /*4870*/  LDC.64 R14, c[0x0][0xb10] ;  /* 0x0002c400ff0e7b82 */ /* 0x000ea20000000a00 */
[----:B------:R-:W-:Y:S01]  /*4880*/  @!P4 R2UR UR9, R31 ;  /* 0x000000001f09c2ca */ /* 0x000fe200000e0000 */
[----:B------:R-:W-:Y:S01]  /*4890*/  VOTEU.ALL UP1, P4 ;  /* 0x0000000000ff7886 */ /* 0x000fe20002020000 */
[----:B------:R-:W-:Y:S01]  /*48a0*/  @!P4 R2UR UR8, R21 ;  /* 0x000000001508c2ca */ /* 0x000fe200000e0000 */
[----:B------:R-:W-:Y:S01]  /*48b0*/  @!P4 IMAD.MOV.U32 R21, RZ, RZ, 0x4000 ;  /* 0x00004000ff15c424 */ /* 0x000fe200078e00ff */
[----:B------:R-:W-:Y:S03]  /*48c0*/  UMOV UR18, 0x0 ;  /* 0x0000000000127882 */ /* 0x000fe60000000000 */
[----:B------:R-:W3:Y:S01]  /*48d0*/  LDC.64 R10, c[0x0][0xb18] ;  /* 0x0002c600ff0a7b82 */ /* 0x000ee20000000a00 */
[----:B------:R-:W-:Y:S01]  /*48e0*/  @!UP1 UIADD3 UR10, UPT, UPT, UR42, 0xc0, URZ ;  /* 0x000000c02a0a9890 */ /* 0x000fe2000fffe0ff */
[----:B------:R-:W-:Y:S01]  /*48f0*/  @P3 SHF.R.U32.HI R28, RZ, 0x10, R25 ;  /* 0x00000010ff1c3819 */ /* 0x000fe20000011619 */
[----:B------:R-:W-:Y:S01]  /*4900*/  UMOV UR19, 0x10000000 ;  /* 0x1000000000137882 */ /* 0x000fe20000000000 */
[----:B------:R-:W-:Y:S01]  /*4910*/  UMOV UR11, UR43 ;  /* 0x0000002b000b7c82 */ /* 0x000fe20008000000 */
[----:B------:R-:W-:Y:S03]  /*4920*/  UMOV UR12, UR36 ;  /* 0x00000024000c7c82 */ /* 0x000fe60008000000 */
[----:B------:R-:W5:Y:S01]  /*4930*/  @!P1 LDC R0, c[0x0][0xb20] ;  /* 0x0002c800ff009b82 */ /* 0x000f620000000800 */
[----:B------:R-:W-:Y:S02]  /*4940*/  VIADD R30, R30, 0x1 ;  /* 0x000000011e1e7836 */ /* 0x000fe40000000000 */
[----:B------:R-:W-:Y:S05]  /*4950*/  IMAD.U32 R34, RZ, RZ, UR9 ;  /* 0x00000009ff227e24 */ /* 0x000fea000f8e00ff */
[----:B-1----:R-:W1:Y:S01]  /*4960*/  @!P1 LDC R3, c[0x0][0xb0c] ;  /* 0x0002c300ff039b82 */ /* 0x002e620000000800 */
[----:B------:R-:W-:Y:S01]  /*4970*/  IMAD.U32 R35, RZ, RZ, UR8 ;  /* 0x00000008ff237e24 */ /* 0x000fe2000f8e00ff */
[----:B------:R-:W-:Y:S01]  /*4980*/  @!UP1 UIADD3 UR8, UPT, UPT, UR7, 0x8400, URZ ;  /* 0x0000840007089890 */ /* 0x000fe2000fffe0ff */
[----:B------:R-:W-:Y:S01]  /*4990*/  @!P4 R2UR UR20, R34 ;  /* 0x000000002214c2ca */ /* 0x000fe200000e0000 */
[----:B------:R-:W-:Y:S02]  /*49a0*/  VOTEU.ALL UP1, P4 ;  /* 0x0000000000ff7886 */ /* 0x000fe40002020000 */
[----:B------:R-:W-:Y:S01]  /*49b0*/  @!P4 R2UR UR21, R35 ;  /* 0x000000002315c2ca */ /* 0x000fe200000e0000 */
[----:B------:R-:W-:Y:S11]  /*49c0*/  UMOV UR9, UR25 ;  /* 0x0000001900097c82 */ /* 0x000ff60008000000 */
[----:B------:R-:W-:Y:S01]  /*49d0*/  @!UPT UIADD3 URZ, UPT, UPT, URZ, URZ, URZ ;  /* 0x000000fffffff290 */ /* 0x000fe2000fffe0ff */
[----:B------:R1:W-:Y:S01]  /*49e0*/  @!UP1 UTMALDG.3D [UR8], [UR20], desc[UR18] ;  /* 0x00001208140095b4 */ /* 0x0003e20008011000 */
[----:B------:R1:W-:Y:S02]  /*49f0*/  @!P4 SYNCS.ARRIVE.TRANS64.RED.A0TR RZ, [UR7+0x40], R21 ;  /* 0x00004015ffffc9a7 */ /* 0x0003e40008300407 */
[----:B-1----:R-:W-:Y:S01]  /*4a00*/  @!P1 ISETP.NE.AND P2, PT, R3, 0x1, PT ;  /* 0x000000010300980c */ /* 0x002fe20003f45270 */
[C---:B--2---:R-:W-:Y:S01]  /*4a10*/  @!P1 IMAD.HI.U32 R14, R13.reuse, R14, RZ ;  /* 0x0000000e0d0e9227 */ /* 0x044fe200078e00ff */
[----:B---3--:R-:W-:Y:S03]  /*4a20*/  @!P1 ISETP.NE.AND P0, PT, R10, 0x1, PT ;  /* 0x000000010a00980c */ /* 0x008fe60003f05270 */
[C---:B------:R-:W-:Y:S01]  /*4a30*/  @!P1 IMAD.HI.U32 R11, R8.reuse, R11, RZ ;  /* 0x0000000b080b9227 */ /* 0x040fe200078e00ff */
[----:B------:R-:W-:Y:S04]  /*4a40*/  @!P1 SHF.R.U32.HI R14, RZ, R15, R14 ;  /* 0x0000000fff0e9219 */ /* 0x000fe8000001160e */
[----:B-----5:R-:W-:Y:S01]  /*4a50*/  @!P1 SHF.R.U32.HI R9, RZ, R0, R11 ;  /* 0x00000000ff099219 */ /* 0x020fe2000001160b */
[----:B------:R-:W-:Y:S01]  /*4a60*/  SYNCS.ARRIVE.TRANS64.RED.A1T0 RZ, [UR14], RZ ;  /* 0x000000ffffff79a7 */ /* 0x000fe2000810040e */
[----:B------:R-:W-:Y:S02]  /*4a70*/  @!P1 SEL R14, R13, R14, !P2 ;  /* 0x0000000e0d0e9207 */ /* 0x000fe40005000000 */
[----:B------:R-:W-:Y:S01]  /*4a80*/  @!P1 SEL R9, R8, R9, !P0 ;  /* 0x0000000908099207 */ /* 0x000fe20004000000 */
[----:B------:R-:W1:Y:S04]  /*4a90*/  SYNCS.PHASECHK.TRANS64.TRYWAIT P5, [UR7+0x68], R20 ;  /* 0x00006814ff0075a7 */ /* 0x000e6800080a1107 */
[----:B------:R-:W-:Y:S02]  /*4aa0*/  @!P1 IMAD.IADD R0, R9, 0x1, -R14 ;  /* 0x0000000109009824 */ /* 0x000fe400078e0a0e */
[----:B------:R-:W-:Y:S02]  /*4ab0*/  @!P1 IMAD.IADD R9, R14, 0x1, -R9 ;  /* 0x000000010e099824 */ /* 0x000fe400078e0a09 */
[----:B------:R-:W-:Y:S02]  /*4ac0*/  @!P1 IMAD R13, R0, R3, R13 ;  /* 0x00000003000d9224 */ /* 0x000fe400078e020d */
[----:B------:R-:W-:Y:S01]  /*4ad0*/  @!P1 IMAD R8, R9, R10, R8 ;  /* 0x0000000a09089224 */ /* 0x000fe200078e0208 */
[----:B-1----:R-:W-:Y:S06]  /*4ae0*/  @!P5 BRA `(.L_x_78) ;  /* 0x000000700034d947 */ /* 0x002fec0003800000 */
.L_x_202:
[----:B-1----:R-:W-:Y:S01]  /*4af0*/  @!P4 IADD3 R3, P0, PT, R32, 0x580, RZ ;  /* 0x000005802003c810 */ /* 0x002fe20007f1e0ff */
[----:B------:R-:W-:Y:S01]  /*4b00*/  VOTEU.ALL UP1, P4 ;  /* 0x0000000000ff7886 */ /* 0x000fe20002020000 */
[----:B------:R-:W-:Y:S01]  /*4b10*/  UMOV UR18, 0x0 ;  /* 0x0000000000127882 */ /* 0x000fe20000000000 */
[----:B------:R-:W-:Y:S01]  /*4b20*/  UMOV UR19, 0x10000000 ;  /* 0x1000000000137882 */ /* 0x000fe20000000000 */
[----:B------:R-:W-:Y:S01]  /*4b30*/  @!P4 R2UR UR9, R3 ;  /* 0x000000000309c2ca */ /* 0x000fe200000e0000 */
[----:B------:R-:W-:Y:S01]  /*4b40*/  @!P4 IMAD.X R0, RZ, RZ, R33, P0 ;  /* 0x000000ffff00c224 */ /* 0x000fe200000e0621 */
[----:B------:R-:W-:Y:S01]  /*4b50*/  @!UP1 UIADD3 UR10, UPT, UPT, UR42, 0xe0, URZ ;  /* 0x000000e02a0a9890 */ /* 0x000fe2000fffe0ff */
[----:B------:R-:W-:Y:S01]  /*4b60*/  ISETP.NE.AND P0, PT, R30, 0x2, PT ;  /* 0x000000021e00780c */ /* 0x000fe20003f05270 */
[----:B------:R-:W-:Y:S01]  /*4b70*/  UMOV UR11, UR43 ;  /* 0x0000002b000b7c82 */ /* 0x000fe20008000000 */
[----:B------:R-:W-:Y:S01]  /*4b80*/  UMOV UR12, UR36 ;  /* 0x00000024000c7c82 */ /* 0x000fe20008000000 */
[----:B------:R-:W-:Y:S01]  /*4b90*/  @!P4 R2UR UR8, R0 ;  /* 0x000000000008c2ca */ /* 0x000fe200000e0000 */
[----:B------:R-:W-:Y:S01]  /*4ba0*/  IMAD.IADD R20, R8, 0x1, R49 ;  /* 0x0000000108147824 */ /* 0x000fe200078e0231 */
[----:B------:R-:W-:Y:S01]  /*4bb0*/  @P3 R2UR UR36, R28 ;  /* 0x000000001c2432ca */ /* 0x000fe200000e0000 */
[----:B------:R-:W-:Y:S01]  /*4bc0*/  IMAD.IADD R21, R13, 0x1, R114 ;  /* 0x000000010d157824 */ /* 0x000fe200078e0272 */
[----:B------:R-:W-:Y:S02]  /*4bd0*/  SEL R0, RZ, 0x1, P0 ;  /* 0x00000001ff007807 */ /* 0x000fe40000000000 */
[----:B------:R-:W-:Y:S01]  /*4be0*/  SEL R30, R30, RZ, P0 ;  /* 0x000000ff1e1e7207 */ /* 0x000fe20000000000 */
[----:B------:R-:W-:Y:S01]  /*4bf0*/  IMAD.U32 R10, RZ, RZ, UR9 ;  /* 0x00000009ff0a7e24 */ /* 0x000fe2000f8e00ff */
[----:B------:R-:W-:Y:S01]  /*4c00*/  UMOV UR9, UR17 ;  /* 0x0000001100097c82 */ /* 0x000fe20008000000 */
[----:B------:R-:W-:Y:S03]  /*4c10*/  LOP3.LUT R29, R29, R0, RZ, 0x3c, !PT ;  /* 0x000000001d1d7212 */ /* 0x000fe600078e3cff */
[----:B------:R-:W-:Y:S01]  /*4c20*/  @!P4 R2UR UR14, R10 ;  /* 0x000000000a0ec2ca */ /* 0x000fe200000e0000 */
[----:B------:R-:W-:Y:S01]  /*4c30*/  IMAD.U32 R11, RZ, RZ, UR8 ;  /* 0x00000008ff0b7e24 */ /* 0x000fe2000f8e00ff */
[----:B------:R-:W-:Y:S01]  /*4c40*/  @!UP1 UIADD3 UR8, UPT, UPT, UR7, 0xc400, URZ ;  /* 0x0000c40007089890 */ /* 0x000fe2000fffe0ff */
[----:B------:R-:W-:Y:S03]  /*4c50*/  VOTEU.ALL UP1, P4 ;  /* 0x0000000000ff7886 */ /* 0x000fe60002020000 */
[----:B------:R-:W-:Y:S11]  /*4c60*/  @!P4 R2UR UR15, R11 ;  /* 0x000000000b0fc2ca */ /* 0x000ff600000e0000 */
[----:B------:R-:W-:Y:S02]  /*4c70*/  @!UPT UIADD3 URZ, UPT, UPT, URZ, URZ, URZ ;  /* 0x000000fffffff290 */ /* 0x000fe4000fffe0ff */
[----:B------:R2:W-:Y:S01]  /*4c80*/  @!UP1 UTMALDG.3D [UR8], [UR14], desc[UR18] ;  /* 0x000012080e0095b4 */ /* 0x0005e20008011000 */
[----:B------:R2:W-:Y:S01]  /*4c90*/  @!P4 SYNCS.ARRIVE.TRANS64.RED.A0TR RZ, [UR7+0x48], R23 ;  /* 0x00004817ffffc9a7 */ /* 0x0005e20008300407 */
[----:B------:R-:W-:Y:S01]  /*4ca0*/  UPLOP3.LUT UP1, UPT, UPT, UPT, UPT, 0x80, 0x8 ;  /* 0x000000000008789c */ /* 0x000fe20003f2f070 */
[----:B------:R-:W-:Y:S01]  /*4cb0*/  SYNCS.ARRIVE.TRANS64.RED.A1T0 RZ, [UR13], RZ ;  /* 0x000000ffffff79a7 */ /* 0x000fe2000810040d */
[----:B------:R-:W-:Y:S09]  /*4cc0*/  @P3 BRA `(.L_x_79) ;  /* 0xffffffec00103947 */ /* 0x000ff2000383ffff */
[----:B------:R-:W1:Y:S02]  /*4cd0*/  SYNCS.PHASECHK.TRANS64.TRYWAIT P0, [UR7+0x50], R12 ;  /* 0x0000500cff0075a7 */ /* 0x000e640008001107 */
[----:B-1----:R-:W-:Y:S05]  /*4ce0*/  @!P0 BRA `(.L_x_80) ;  /* 0x0000006c00cc8947 */ /* 0x002fea0003800000 */
.L_x_204:
[----:B------:R-:W3:Y:S02]  /*4cf0*/  SYNCS.PHASECHK.TRANS64.TRYWAIT P0, [UR7+0x58], R12 ;  /* 0x0000580cff0075a7 */ /* 0x000ee40008001107 */
[----:B---3--:R-:W-:Y:S05]  /*4d00*/  @!P0 BRA `(.L_x_81) ;  /* 0x0000006c00dc8947 */ /* 0x008fea0003800000 */
.L_x_206:
[----:B------:R-:W3:Y:S01]  /*4d10*/  SYNCS.PHASECHK.TRANS64.TRYWAIT P0, [UR7+0x60], R12 ;  /* 0x0000600cff0075a7 */ /* 0x000ee20008001107 */
[----:B------:R-:W-:Y:S01]  /*4d20*/  HFMA2 R0, -RZ, RZ, 0, 5.9604644775390625e-08 ;  /* 0x00000001ff007431 */ /* 0x000fe200000001ff */
[----:B---3--:R-:W-:Y:S06]  /*4d30*/  @!P0 BRA `(.L_x_82) ;  /* 0x0000006c00e88947 */ /* 0x008fec0003800000 */
.L_x_208:
[----:B------:R-:W-:Y:S02]  /*4d40*/  MOV R2, UR7 ;  /* 0x0000000700027c02 */ /* 0x000fe40008000f00 */
[----:B-1----:R-:W-:-:S07]  /*4d50*/  SHF.L.U32 R3, R0, 0x1f, RZ ;  /* 0x0000001f00037819 */ /* 0x002fce00000006ff */
.L_x_83:
[----:B-1----:R1:W3:Y:S02]  /*4d60*/  SYNCS.PHASECHK.TRANS64.TRYWAIT P0, [R2+URZ+0x68], R3 ;  /* 0x00006803020075a7 */ /* 0x0022e400080011ff */
[----:B---3--:R-:W-:Y:S05]  /*4d70*/  @!P0 NANOSLEEP.SYNCS 0x989680 ;  /* 0x009896800000895d */ /* 0x008fea0003900000 */
[----:B------:R-:W3:Y:S02]  /*4d80*/  @!P0 SYNCS.PHASECHK.TRANS64 P0, [R2+URZ+0x68], R3 ;  /* 0x00006803020085a7 */ /* 0x000ee400080010ff */
[----:B--23--:R-:W-:Y:S05]  /*4d90*/  @P0 EXIT ;  /* 0x000000000000094d */ /* 0x00cfea0003800000 */
[----:B------:R-:W-:Y:S05]  /*4da0*/  BRA `(.L_x_83) ;  /* 0xfffffffc00ec7947 */ /* 0x000fea000383ffff */
.L_x_64:
[----:B------:R-:W-:-:S06]  /*4db0*/  UISETP.GE.AND UP1, UPT, UR8, 0x4, UPT ;  /* 0x000000040800788c */ /* 0x000fcc000bf26270 */
[----:B------:R-:W-:-:S13]  /*4dc0*/  PLOP3.LUT P0, PT, PT, PT, UP1, 0x80, 0x8 ;  /* 0x000000000008781c */ /* 0x000fda0003f0f018 */
[----:B------:R-:W-:Y:S05]  /*4dd0*/  @!P0 EXIT ;  /* 0x000000000000894d */ /* 0x000fea0003800000 */
[----:B------:R-:W-:Y:S01]  /*4de0*/  BAR.SYNC.DEFER_BLOCKING 0x6, 0xa0 ;  /* 0x0182800000007b1d */ /* 0x000fe20000010000 */
[C---:B------:R-:W-:Y:S01]  /*4df0*/  IMAD.SHL.U32 R3, R127.reuse, 0x20, RZ ;  /* 0x000000207f037824 */ /* 0x040fe200078e00ff */
[C---:B------:R-:W-:Y:S01]  /*4e00*/  LOP3.LUT R119, R127.reuse, 0x1, RZ, 0xc0, !PT ;  /* 0x000000017f777812 */ /* 0x040fe200078ec0ff */
[C---:B------:R-:W-:Y:S02]  /*4e10*/  IMAD.U32 R47, R127.reuse, 0x10000, RZ ;  /* 0x000100007f2f7824 */ /* 0x040fe400078e00ff */
[----:B------:R-:W-:Y:S01]  /*4e20*/  IMAD.SHL.U32 R118, R127, 0x4, RZ ;  /* 0x000000047f767824 */ /* 0x000fe200078e00ff */
[----:B------:R-:W-:Y:S02]  /*4e30*/  UMOV UR48, 0x400 ;  /* 0x0000040000307882 */ /* 0x000fe40000000000 */
[----:B------:R-:W1:Y:S01]  /*4e40*/  LDC R117, c[0x0][0x370] ;  /* 0x0000dc00ff757b82 */ /* 0x000e620000000800 */
[----:B------:R-:W-:Y:S01]  /*4e50*/  ULEA UR48, UR37, UR48, 0x18 ;  /* 0x0000003025307291 */ /* 0x000fe2000f8ec0ff */
[----:B------:R-:W-:Y:S01]  /*4e60*/  ISETP.NE.U32.AND P0, PT, R119, 0x1, PT ;  /* 0x000000017700780c */ /* 0x000fe20003f05070 */
[----:B------:R-:W-:Y:S01]  /*4e70*/  IMAD.MOV.U32 R126, RZ, RZ, 0x2 ;  /* 0x00000002ff7e7424 */ /* 0x000fe200078e00ff */
[----:B------:R-:W-:Y:S01]  /*4e80*/  LOP3.LUT R5, R3, 0xe0, RZ, 0xc0, !PT ;  /* 0x000000e003057812 */ /* 0x000fe200078ec0ff */
[----:B------:R-:W-:Y:S01]  /*4e90*/  UIADD3 UR4, UPT, UPT, UR48, 0x400, URZ ;  /* 0x0000040030047890 */ /* 0x000fe2000fffe0ff */
[----:B------:R-:W-:Y:S01]  /*4ea0*/  LOP3.LUT R47, R47, 0x600000, RZ, 0xc0, !PT ;  /* 0x006000002f2f7812 */ /* 0x000fe200078ec0ff */
[----:B------:R-:W-:Y:S01]  /*4eb0*/  IMAD.MOV.U32 R125, RZ, RZ, 0x4 ;  /* 0x00000004ff7d7424 */ /* 0x000fe200078e00ff */
[----:B------:R-:W2:Y:S01]  /*4ec0*/  LDC R42, c[0x0][0xb0c] ;  /* 0x0002c300ff2a7b82 */ /* 0x000ea20000000800 */
[----:B------:R-:W-:Y:S01]  /*4ed0*/  R2P PR, R127, 0x6 ;  /* 0x000000067f007804 */ /* 0x000fe20000000000 */
[----:B------:R-:W-:Y:S01]  /*4ee0*/  IMAD.MOV.U32 R44, RZ, RZ, RZ ;  /* 0x000000ffff2c7224 */ /* 0x000fe200078e00ff */
[----:B------:R-:W-:Y:S01]  /*4ef0*/  LOP3.LUT R118, R5, 0x1c, R118, 0xf8, !PT ;  /* 0x0000001c05767812 */ /* 0x000fe200078ef876 */
[----:B------:R-:W-:Y:S01]  /*4f00*/  IMAD.MOV.U32 R124, RZ, RZ, RZ ;  /* 0x000000ffff7c7224 */ /* 0x000fe200078e00ff */
[----:B------:R-:W-:Y:S01]  /*4f10*/  P2R R2, PR, RZ, 0x1 ;  /* 0x00000001ff027803 */ /* 0x000fe20000000000 */
[----:B------:R-:W-:Y:S01]  /*4f20*/  IMAD.MOV.U32 R130, RZ, RZ, RZ ;  /* 0x000000ffff827224 */ /* 0x000fe200078e00ff */
[----:B------:R-:W-:Y:S01]  /*4f30*/  LOP3.LUT R118, R118, 0xf00, R3, 0xf8, !PT ;  /* 0x00000f0076767812 */ /* 0x000fe200078ef803 */
[----:B------:R-:W4:Y:S01]  /*4f40*/  LDC R115, c[0x0][0xb20] ;  /* 0x0002c800ff737b82 */ /* 0x000f220000000800 */
[----:B------:R-:W3:Y:S01]  /*4f50*/  LDS R0, [UR48+0x110] ;  /* 0x00011030ff007984 */ /* 0x000ee20008000800 */
[----:B------:R-:W-:Y:S01]  /*4f60*/  LOP3.LUT R127, R127, 0x60, RZ, 0xc0, !PT ;  /* 0x000000607f7f7812 */ /* 0x000fe200078ec0ff */
[----:B------:R-:W-:Y:S01]  /*4f70*/  IMAD.MOV.U32 R123, RZ, RZ, RZ ;  /* 0x000000ffff7b7224 */ /* 0x000fe200078e00ff */
[----:B------:R-:W-:Y:S01]  /*4f80*/  SEL R126, R126, 0xfffffffe, !P1 ;  /* 0xfffffffe7e7e7807 */ /* 0x000fe20004800000 */
[----:B------:R-:W-:Y:S01]  /*4f90*/  IMAD.U32 R121, RZ, RZ, UR4 ;  /* 0x00000004ff797e24 */ /* 0x000fe2000f8e00ff */
[----:B------:R-:W-:Y:S01]  /*4fa0*/  SEL R125, R125, 0xfffffffc, !P2 ;  /* 0xfffffffc7d7d7807 */ /* 0x000fe20005000000 */
[----:B------:R-:W1:Y:S01]  /*4fb0*/  LDCU.64 UR52, c[0x0][0x348] ;  /* 0x00006900ff3477ac */ /* 0x000e620008000a00 */
[----:B------:R-:W1:Y:S01]  /*4fc0*/  LDC R41, c[0x0][0xb30] ;  /* 0x0002cc00ff297b82 */ /* 0x000e620000000800 */
[----:B------:R-:W1:Y:S01]  /*4fd0*/  LDCU.64 UR38, c[0x0][0x888] ;  /* 0x00011100ff2677ac */ /* 0x000e620008000a00 */
[----:B------:R-:W1:Y:S06]  /*4fe0*/  LDCU.64 UR44, c[0x0][0x890] ;  /* 0x00011200ff2c77ac */ /* 0x000e6c0008000a00 */
[----:B------:R-:W1:Y:S01]  /*4ff0*/  LDC.64 R112, c[0x0][0xb10] ;  /* 0x0002c400ff707b82 */ /* 0x000e620000000a00 */
[----:B------:R-:W-:Y:S01]  /*5000*/  UMOV UR49, URZ ;  /* 0x000000ff00317c82 */ /* 0x000fe20008000000 */
[----:B------:R-:W-:-:S06]  /*5010*/  UMOV UR51, URZ ;  /* 0x000000ff00337c82 */ /* 0x000fcc0008000000 */
[----:B------:R-:W1:Y:S08]  /*5020*/  LDC.64 R38, c[0x0][0xb18] ;  /* 0x0002c600ff267b82 */ /* 0x000e700000000a00 */
[----:B------:R-:W1:Y:S08]  /*5030*/  LDC.64 R36, c[0x0][0xb28] ;  /* 0x0002ca00ff247b82 */ /* 0x000e700000000a00 */
[----:B------:R-:W1:Y:S01]  /*5040*/  LDC.64 R110, c[0x0][0x8b0] ;  /* 0x00022c00ff6e7b82 */ /* 0x000e620000000a00 */
[----:B---3--:R-:W-:-:S07]  /*5050*/  IMAD.IADD R47, R0, 0x1, R47 ;  /* 0x00000001002f7824 */ /* 0x008fce00078e022f */
[----:B------:R-:W3:Y:S08]  /*5060*/  LDC.64 R108, c[0x0][0x8a8] ;  /* 0x00022a00ff6c7b82 */ /* 0x000ef00000000a00 */
[----:B--2-4-:R-:W1:Y:S02]  /*5070*/  LDC R116, c[0x0][0x374] ;  /* 0x0000dd00ff747b82 */ /* 0x014e640000000800 */
.L_x_159:
[C---:B------:R-:W-:Y:S02]  /*5080*/  LEA R0, R130.reuse, UR48, 0x3 ;  /* 0x0000003082007c11 */ /* 0x040fe4000f8e18ff */
[----:B------:R-:W-:Y:S02]  /*5090*/  SHF.L.U32 R3, R123, 0x1f, RZ ;  /* 0x0000001f7b037819 */ /* 0x000fe400000006ff */
[----:B------:R-:W-:Y:S02]  /*50a0*/  LEA R16, R130, UR48, 0x4 ;  /* 0x0000003082107c11 */ /* 0x000fe4000f8e20ff */
[----:B------:R-:W2:Y:S02]  /*50b0*/  SYNCS.PHASECHK.TRANS64.TRYWAIT P0, [R0+URZ+0x80], R3 ;  /* 0x00008003000075a7 */ /* 0x000ea400080011ff */
[----:B--2---:R-:W-:Y:S05]  /*50c0*/  @!P0 BRA `(.L_x_84) ;  /* 0x0000006c001c8947 */ /* 0x004fea0003800000 */
.L_x_209:
[----:B------:R-:W4:Y:S01]  /*50d0*/  LDC.64 R12, c[0x0][0xb10] ;  /* 0x0002c400ff0c7b82 */ /* 0x000f220000000a00 */
[----:B------:R-:W3:Y:S01]  /*50e0*/  LDS.128 R16, [R16+0xf0] ;  /* 0x0000f00010107984 */ /* 0x000ee20000000c00 */
[----:B-1----:R-:W-:Y:S01]  /*50f0*/  ISETP.NE.AND P1, PT, R41, 0x1, PT ;  /* 0x000000012900780c */ /* 0x002fe20003f25270 */
[----:B--2---:R-:W-:Y:S01]  /*5100*/  VIADD R0, R0, 0x90 ;  /* 0x0000009000007836 */ /* 0x004fe20000000000 */
[----:B------:R-:W-:Y:S04]  /*5110*/  ISETP.GE.AND P0, PT, R40, 0x1, PT ;  /* 0x000000012800780c */ /* 0x000fe80003f06270 */
[----:B------:R-:W1:Y:S01]  /*5120*/  LDC.64 R10, c[0x0][0xb18] ;  /* 0x0002c600ff0a7b82 */ /* 0x000e620000000a00 */
[----:B------:R-:W-:Y:S01]  /*5130*/  PRMT R0, RZ, 0x654, R0 ;  /* 0x00000654ff007816 */ /* 0x000fe20000000000 */
[----:B------:R-:W-:Y:S01]  /*5140*/  @!PT LDS RZ, [RZ] ;  /* 0x00000000fffff984 */ /* 0x000fe20000000800 */
[----:B------:R-:W-:Y:S01]  /*5150*/  @!PT LDS RZ, [RZ] ;  /* 0x00000000fffff984 */ /* 0x000fe20000000800 */
[----:B------:R-:W-:Y:S01]  /*5160*/  @!PT LDS RZ, [RZ] ;  /* 0x00000000fffff984 */ /* 0x000fe20000000800 */
[----:B------:R-:W-:Y:S01]  /*5170*/  @!PT LDS RZ, [RZ] ;  /* 0x00000000fffff984 */ /* 0x000fe20000000800 */
[----:B------:R2:W-:Y:S06]  /*5180*/  MEMBAR.ALL.CTA ;  /* 0x0000000000007992 */ /* 0x0005ec0000008000 */
[----:B--2---:R-:W2:Y:S01]  /*5190*/  FENCE.VIEW.ASYNC.S ;  /* 0x00000000000073c6 */ /* 0x004ea20000000000 */
[----:B------:R-:W1:Y:S08]  /*51a0*/  @!P1 LDC R14, c[0x0][0xb20] ;  /* 0x0002c800ff0e9b82 */ /* 0x000e700000000800 */
[----:B------:R-:W1:Y:S01]  /*51b0*/  @!P1 LDC R9, c[0x0][0xb0c] ;  /* 0x0002c300ff099b82 */ /* 0x000e620000000800 */
[----:B--2---:R2:W-:Y:S01]  /*51c0*/  SYNCS.ARRIVE.TRANS64.RED.A1T0 RZ, [R0+URZ], RZ ;  /* 0x000000ff00ff79a7 */ /* 0x0045e200081004ff */
[----:B---3--:R-:W-:Y:S04]  /*51d0*/  LOP3.LUT P4, RZ, R18, 0x1, RZ, 0xc0, !PT ;  /* 0x0000000112ff7812 */ /* 0x008fe8000788c0ff */
[----:B------:R-:W-:Y:S09]  /*51e0*/  P2R R128, PR, RZ, 0x10 ;  /* 0x00000010ff807803 */ /* 0x000ff20000000000 */
[----:B------:R-:W-:Y:S02]  /*51f0*/  @P4 MOV R45, R16 ;  /* 0x00000010002d4202 */ /* 0x000fe40000000f00 */
[----:B------:R-:W-:Y:S01]  /*5200*/  @P4 LOP3.LUT R43, R17, 0xffff, RZ, 0xc0, !PT ;  /* 0x0000ffff112b4812 */ /* 0x000fe200078ec0ff */
[----:B--2-4-:R-:W-:Y:S06]  /*5210*/  @!P0 BRA `(.L_x_85) ;  /* 0x0000000000a48947 */ /* 0x014fec0003800000 */
[----:B------:R-:W-:Y:S01]  /*5220*/  IMAD.HI.U32 R24, R116, R39, RZ ;  /* 0x0000002774187227 */ /* 0x000fe200078e00ff */
[----:B------:R-:W-:Y:S02]  /*5230*/  ISETP.NE.AND P0, PT, R38, 0x1, PT ;  /* 0x000000012600780c */ /* 0x000fe40003f05270 */
[----:B------:R-:W-:Y:S01]  /*5240*/  ISETP.NE.AND P2, PT, R40, 0x1, PT ;  /* 0x000000012800780c */ /* 0x000fe20003f45270 */
[-C--:B------:R-:W-:Y:S01]  /*5250*/  IMAD.HI.U32 R22, R117, R112.reuse, RZ ;  /* 0x0000007075167227 */ /* 0x080fe200078e00ff */
[----:B------:R-:W-:Y:S02]  /*5260*/  SHF.R.U32.HI R23, RZ, R115, R24 ;  /* 0x00000073ff177219 */ /* 0x000fe40000011618 */
[----:B------:R-:W-:Y:S01]  /*5270*/  ISETP.NE.AND P3, PT, R42, 0x1, PT ;  /* 0x000000012a00780c */ /* 0x000fe20003f65270 */
[----:B------:R-:W-:Y:S01]  /*5280*/  IMAD.HI.U32 R28, R43, R39, RZ ;  /* 0x000000272b1c7227 */ /* 0x000fe200078e00ff */
[----:B------:R-:W-:Y:S02]  /*5290*/  SHF.R.U32.HI R22, RZ, R113, R22 ;  /* 0x00000071ff167219 */ /* 0x000fe40000011616 */
[----:B------:R-:W-:Y:S01]  /*52a0*/  SEL R3, R116, R23, !P0 ;  /* 0x0000001774037207 */ /* 0x000fe20004000000 */
[----:B------:R-:W-:Y:S01]  /*52b0*/  IMAD.HI.U32 R26, R45, R112, RZ ;  /* 0x000000702d1a7227 */ /* 0x000fe200078e00ff */
[----:B------:R-:W-:Y:S03]  /*52c0*/  SEL R7, R117, R22, !P3 ;  /* 0x0000001675077207 */ /* 0x000fe60005800000 */
[-C--:B------:R-:W-:Y:S01]  /*52d0*/  IMAD.HI.U32 R22, R3, R36.reuse, RZ ;  /* 0x0000002403167227 */ /* 0x080fe200078e00ff */
[----:B------:R-:W-:Y:S03]  /*52e0*/  SHF.R.U32.HI R26, RZ, R113, R26 ;  /* 0x00000071ff1a7219 */ /* 0x000fe6000001161a */
[----:B------:R-:W-:Y:S01]  /*52f0*/  IMAD.HI.U32 R24, R7, R36, RZ ;  /* 0x0000002407187227 */ /* 0x000fe200078e00ff */
[----:B------:R-:W-:Y:S02]  /*5300*/  @P2 SHF.R.U32.HI R3, RZ, R37, R22 ;  /* 0x00000025ff032219 */ /* 0x000fe40000011616 */
[----:B------:R-:W-:Y:S02]  /*5310*/  SHF.R.U32.HI R22, RZ, R115, R28 ;  /* 0x00000073ff167219 */ /* 0x000fe4000001161c */
[----:B------:R-:W-:Y:S01]  /*5320*/  @P2 SHF.R.U32.HI R7, RZ, R37, R24 ;  /* 0x00000025ff072219 */ /* 0x000fe20000011618 */
[C---:B------:R-:W-:Y:S01]  /*5330*/  IMAD R2, R40.reuse, R3, RZ ;  /* 0x0000000328027224 */ /* 0x040fe200078e02ff */
[----:B------:R-:W-:Y:S02]  /*5340*/  SEL R5, R43, R22, !P0 ;  /* 0x000000162b057207 */ /* 0x000fe40004000000 */
[----:B------:R-:W-:Y:S01]  /*5350*/  SEL R3, R45, R26, !P3 ;  /* 0x0000001a2d037207 */ /* 0x000fe20005800000 */
[----:B------:R-:W-:Y:S01]  /*5360*/  IMAD R4, R40, R7, RZ ;  /* 0x0000000728047224 */ /* 0x000fe200078e02ff */
[C---:B------:R-:W-:Y:S01]  /*5370*/  ISETP.GE.AND P0, PT, R5.reuse, R2, PT ;  /* 0x000000020500720c */ /* 0x040fe20003f06270 */
[----:B------:R-:W-:Y:S03]  /*5380*/  IMAD.HI.U32 R6, R5, R36, RZ ;  /* 0x0000002405067227 */ /* 0x000fe600078e00ff */
[----:B------:R-:W-:Y:S01]  /*5390*/  ISETP.GE.OR P0, PT, R3, R4, P0 ;  /* 0x000000040300720c */ /* 0x000fe20000706670 */
[----:B------:R-:W-:Y:S01]  /*53a0*/  IMAD.MOV R4, RZ, RZ, -R3 ;  /* 0x000000ffff047224 */ /* 0x000fe200078e0a03 */
[-C--:B------:R-:W-:Y:S03]  /*53b0*/  SHF.R.U32.HI R6, RZ, R37.reuse, R6 ;  /* 0x00000025ff067219 */ /* 0x080fe60000011606 */
[----:B------:R-:W-:Y:S01]  /*53c0*/  IMAD R45, R42, R4, R45 ;  /* 0x000000042a2d7224 */ /* 0x000fe200078e022d */
[----:B------:R-:W-:Y:S05]  /*53d0*/  SEL R15, R5, R6, !P2 ;  /* 0x00000006050f7207 */ /* 0x000fea0005000000 */
[----:B------:R-:W-:Y:S02]  /*53e0*/  IMAD.MOV R6, RZ, RZ, -R15 ;  /* 0x000000ffff067224 */ /* 0x000fe400078e0a0f */
[C---:B------:R-:W-:Y:S04]  /*53f0*/  @!P0 IMAD.HI.U32 R2, R3.reuse, R36, RZ ;  /* 0x0000002403028227 */ /* 0x040fe800078e00ff */
[----:B------:R-:W-:Y:S01]  /*5400*/  IMAD R6, R40, R6, R5 ;  /* 0x0000000628067224 */ /* 0x000fe200078e0205 */
[----:B------:R-:W-:Y:S04]  /*5410*/  @!P0 SHF.R.U32.HI R2, RZ, R37, R2 ;  /* 0x00000025ff028219 */ /* 0x000fe80000011602 */
[----:B------:R-:W-:Y:S02]  /*5420*/  @!P0 SEL R0, R3, R2, !P2 ;  /* 0x0000000203008207 */ /* 0x000fe40005000000 */
[----:B------:R-:W-:Y:S02]  /*5430*/  IADD3 R2, PT, PT, -R5, RZ, RZ ;  /* 0x000000ff05027210 */ /* 0x000fe40007ffe1ff */
[----:B------:R-:W-:Y:S01]  /*5440*/  @!P0 IADD3 R8, PT, PT, R15, -R0, RZ ;  /* 0x800000000f088210 */ /* 0x000fe20007ffe0ff */
[----:B------:R-:W-:Y:S02]  /*5450*/  @!P0 IMAD R0, R7, R6, R0 ;  /* 0x0000000607008224 */ /* 0x000fe400078e0200 */
[----:B------:R-:W-:Y:S02]  /*5460*/  IMAD R43, R38, R2, R43 ;  /* 0x00000002262b7224 */ /* 0x000fe400078e022b */
[----:B------:R-:W-:Y:S02]  /*5470*/  @!P0 IMAD R5, R8, R40, R3 ;  /* 0x0000002808058224 */ /* 0x000fe400078e0203 */
[----:B------:R-:W-:Y:S04]  /*5480*/  @!P0 IMAD.MOV.U32 R3, RZ, RZ, R0 ;  /* 0x000000ffff038224 */ /* 0x000fe800078e0000 */
[----:B------:R-:W-:Y:S02]  /*5490*/  IMAD R45, R3, R42, R45 ;  /* 0x0000002a032d7224 */ /* 0x000fe400078e022d */
[----:B------:R-:W-:Y:S07]  /*54a0*/  IMAD R43, R5, R38, R43 ;  /* 0x00000026052b7224 */ /* 0x000fee00078e022b */
.L_x_85:
[----:B-1----:R-:W-:Y:S01]  /*54b0*/  @!P1 ISETP.NE.AND P0, PT, R10, 0x1, PT ;  /* 0x000000010a00980c */ /* 0x002fe20003f05270 */
[----:B------:R-:W-:Y:S01]  /*54c0*/  @!P1 IMAD.HI.U32 R3, R43, R11, RZ ;  /* 0x0000000b2b039227 */ /* 0x000fe200078e00ff */
[----:B------:R-:W-:Y:S01]  /*54d0*/  R2UR UR42, R21 ;  /* 0x00000000152a72ca */ /* 0x000fe200000e0000 */
[----:B------:R-:W-:Y:S01]  /*54e0*/  BSSY.RECONVERGENT B6, `(.L_x_86) ;  /* 0x0000031000067945 */ /* 0x000fe20003800200 */
[----:B------:R-:W-:Y:S01]  /*54f0*/  R2UR UR41, R20 ;  /* 0x00000000142972ca */ /* 0x000fe200000e0000 */
[----:B------:R-:W-:Y:S01]  /*5500*/  @!P1 IMAD.HI.U32 R0, R45, R12, RZ ;  /* 0x0000000c2d009227 */ /* 0x000fe200078e00ff */
[----:B------:R-:W-:Y:S02]  /*5510*/  @!P1 SHF.R.U32.HI R2, RZ, R14, R3 ;  /* 0x0000000eff029219 */ /* 0x000fe40000011603 */
[----:B------:R-:W-:Y:S01]  /*5520*/  @!P1 ISETP.NE.AND P2, PT, R9, 0x1, PT ;  /* 0x000000010900980c */ /* 0x000fe20003f45270 */
[----:B------:R-:W-:Y:S01]  /*5530*/  VIADD R130, R130, 0x1 ;  /* 0x0000000182827836 */ /* 0x000fe20000000000 */
[----:B------:R-:W-:Y:S02]  /*5540*/  @!P1 SEL R2, R43, R2, !P0 ;  /* 0x000000022b029207 */ /* 0x000fe40004000000 */
[----:B------:R-:W-:Y:S02]  /*5550*/  @!P1 SHF.R.U32.HI R0, RZ, R13, R0 ;  /* 0x0000000dff009219 */ /* 0x000fe40000011600 */
[----:B------:R-:W-:Y:S01]  /*5560*/  LOP3.LUT P0, RZ, R121, 0x3f0, RZ, 0xc0, !PT ;  /* 0x000003f079ff7812 */ /* 0x000fe2000780c0ff */
[----:B------:R-:W-:Y:S01]  /*5570*/  USHF.L.U32 UR42, UR42, 0x7, URZ ;  /* 0x000000072a2a7899 */ /* 0x000fe200080006ff */
[----:B------:R-:W-:Y:S01]  /*5580*/  @!P1 SEL R3, R45, R0, !P2 ;  /* 0x000000002d039207 */ /* 0x000fe20005000000 */
[----:B------:R-:W-:Y:S01]  /*5590*/  USHF.L.U32 UR41, UR41, 0x8, URZ ;  /* 0x0000000829297899 */ /* 0x000fe200080006ff */
[----:B------:R-:W-:Y:S03]  /*55a0*/  @P4 SHF.R.U32.HI R122, RZ, 0x10, R17 ;  /* 0x00000010ff7a4819 */ /* 0x000fe60000011611 */
[----:B------:R-:W-:Y:S02]  /*55b0*/  @!P1 IMAD.IADD R0, R2, 0x1, -R3 ;  /* 0x0000000102009824 */ /* 0x000fe400078e0a03 */
[----:B------:R-:W-:Y:S02]  /*55c0*/  @!P1 IMAD.IADD R2, R3, 0x1, -R2 ;  /* 0x0000000103029824 */ /* 0x000fe400078e0a02 */
[----:B------:R-:W-:Y:S02]  /*55d0*/  @!P1 IMAD R45, R0, R9, R45 ;  /* 0x00000009002d9224 */ /* 0x000fe400078e022d */
[----:B------:R-:W-:Y:S01]  /*55e0*/  @!P1 IMAD R43, R2, R10, R43 ;  /* 0x0000000a022b9224 */ /* 0x000fe200078e022b */
[----:B------:R-:W-:Y:S06]  /*55f0*/  @!P0 BRA `(.L_x_87) ;  /* 0x00000000007c8947 */ /* 0x000fec0003800000 */
[----:B------:R-:W1:Y:S01]  /*5600*/  LDCU.64 UR8, c[0x4][0x80] ;  /* 0x01001000ff0877ac */ /* 0x000e620008000a00 */
[----:B------:R-:W-:Y:S01]  /*5610*/  MOV R2, 0x0 ;  /* 0x0000000000027802 */ /* 0x000fe20000000f00 */
[----:B------:R-:W-:Y:S02]  /*5620*/  HFMA2 R12, -RZ, RZ, 0, 5.9604644775390625e-08 ;  /* 0x00000001ff0c7431 */ /* 0x000fe400000001ff */
[----:B------:R-:W-:Y:S01]  /*5630*/  IMAD.MOV.U32 R8, RZ, RZ, 0x70 ;  /* 0x00000070ff087424 */ /* 0x000fe200078e00ff */
[----:B------:R2:W3:Y:S01]  /*5640*/  LDC.64 R14, c[0x4][R2] ;  /* 0x01000000020e7b82 */ /* 0x0004e20000000a00 */
[----:B------:R-:W4:Y:S01]  /*5650*/  LDCU.64 UR6, c[0x4][0x88] ;  /* 0x01001100ff0677ac */ /* 0x000f220008000a00 */
[----:B------:R-:W-:Y:S01]  /*5660*/  IMAD.MOV.U32 R13, RZ, RZ, RZ ;  /* 0x000000ffff0d7224 */ /* 0x000fe200078e00ff */
[----:B------:R-:W2:Y:S01]  /*5670*/  LDCU.64 UR4, c[0x4][0x8] ;  /* 0x01000100ff0477ac */ /* 0x000ea20008000a00 */
[----:B-1----:R-:W-:Y:S01]  /*5680*/  MOV R5, UR9 ;  /* 0x0000000900057c02 */ /* 0x002fe20008000f00 */
[----:B------:R-:W-:Y:S01]  /*5690*/  IMAD.U32 R4, RZ, RZ, UR8 ;  /* 0x00000008ff047e24 */ /* 0x000fe2000f8e00ff */
[----:B----4-:R-:W-:Y:S01]  /*56a0*/  MOV R7, UR7 ;  /* 0x0000000700077c02 */ /* 0x010fe20008000f00 */
[----:B------:R-:W-:Y:S01]  /*56b0*/  IMAD.U32 R6, RZ, RZ, UR6 ;  /* 0x00000006ff067e24 */ /* 0x000fe2000f8e00ff */
[----:B--2---:R-:W-:Y:S01]  /*56c0*/  MOV R11, UR5 ;  /* 0x00000005000b7c02 */ /* 0x004fe20008000f00 */
[----:B------:R-:W-:Y:S02]  /*56d0*/  IMAD.U32 R10, RZ, RZ, UR4 ;  /* 0x00000004ff0a7e24 */ /* 0x000fe4000f8e00ff */
[----:B------:R-:W-:Y:S07]  /*56e0*/  LEPC R20, `(.L_x_88) ;  /* 0x000000001014794e */ /* 0x000fee0000000000 */
[----:B---3-5:R-:W-:Y:S05]  /*56f0*/  CALL.ABS.NOINC R14 ;  /* 0x000000000e007343 */ /* 0x028fea0003c00000 */
.L_x_88:
[----:B------:R-:W1:Y:S01]  /*5700*/  LDCU.64 UR8, c[0x4][0x80] ;  /* 0x01001000ff0877ac */ /* 0x000e620008000a00 */
[----:B------:R-:W2:Y:S01]  /*5710*/  LDC.64 R2, c[0x4][R2] ;  /* 0x0100000002027b82 */ /* 0x000ea20000000a00 */
[----:B------:R-:W-:Y:S02]  /*5720*/  HFMA2 R12, -RZ, RZ, 0, 5.9604644775390625e-08 ;  /* 0x00000001ff0c7431 */ /* 0x000fe400000001ff */
[----:B------:R-:W-:Y:S02]  /*5730*/  IMAD.MOV.U32 R8, RZ, RZ, 0x70 ;  /* 0x00000070ff087424 */ /* 0x000fe400078e00ff */
[----:B------:R-:W-:Y:S01]  /*5740*/  IMAD.MOV.U32 R13, RZ, RZ, RZ ;  /* 0x000000ffff0d7224 */ /* 0x000fe200078e00ff */
[----:B------:R-:W3:Y:S01]  /*5750*/  LDCU.64 UR6, c[0x4][0x88] ;  /* 0x01001100ff0677ac */ /* 0x000ee20008000a00 */
[----:B------:R-:W4:Y:S01]  /*5760*/  LDCU.64 UR4, c[0x4][0x8] ;  /* 0x01000100ff0477ac */ /* 0x000f220008000a00 */
[----:B-1----:R-:W-:Y:S02]  /*5770*/  MOV R4, UR8 ;  /* 0x0000000800047c02 */ /* 0x002fe40008000f00 */
[----:B------:R-:W-:Y:S02]  /*5780*/  MOV R5, UR9 ;  /* 0x0000000900057c02 */ /* 0x000fe40008000f00 */
[----:B---3--:R-:W-:Y:S01]  /*5790*/  MOV R7, UR7 ;  /* 0x0000000700077c02 */ /* 0x008fe20008000f00 */
[----:B------:R-:W-:Y:S01]  /*57a0*/  IMAD.U32 R6, RZ, RZ, UR6 ;  /* 0x00000006ff067e24 */ /* 0x000fe2000f8e00ff */
[----:B----4-:R-:W-:Y:S01]  /*57b0*/  MOV R11, UR5 ;  /* 0x00000005000b7c02 */ /* 0x010fe20008000f00 */
[----:B------:R-:W-:Y:S02]  /*57c0*/  IMAD.U32 R10, RZ, RZ, UR4 ;  /* 0x00000004ff0a7e24 */ /* 0x000fe4000f8e00ff */
[----:B------:R-:W-:Y:S07]  /*57d0*/  LEPC R20, `(.L_x_87) ;  /* 0x000000001014794e */ /* 0x000fee0000000000 */
[----:B--2---:R-:W-:Y:S05]  /*57e0*/  CALL.ABS.NOINC R2 ;  /* 0x0000000002007343 */ /* 0x004fea0003c00000 */
.L_x_87:
[----:B------:R-:W-:Y:S05]  /*57f0*/  BSYNC.RECONVERGENT B6 ;  /* 0x0000000000067941 */ /* 0x000fea0003800200 */
.L_x_86:
[----:B------:R-:W-:Y:S01]  /*5800*/  ISETP.NE.U32.AND P4, PT, R110, RZ, PT ;  /* 0x000000ff6e00720c */ /* 0x000fe20003f85070 */
[----:B------:R-:W-:Y:S01]  /*5810*/  UISETP.NE.AND UP2, UPT, UR50, URZ, UPT ;  /* 0x000000ff3200728c */ /* 0x000fe2000bf45270 */
[----:B------:R-:W-:Y:S01]  /*5820*/  ISETP.NE.U32.AND P2, PT, RZ, UR38, PT ;  /* 0x00000026ff007c0c */ /* 0x000fe2000bf45070 */
[----:B------:R-:W-:Y:S01]  /*5830*/  UISETP.NE.U32.AND UP1, UPT, UR44, URZ, UPT ;  /* 0x000000ff2c00728c */ /* 0x000fe2000bf25070 */
[----:B------:R-:W-:Y:S01]  /*5840*/  ISETP.NE.AND.EX P4, PT, R111, RZ, PT, P4 ;  /* 0x000000ff6f00720c */ /* 0x000fe20003f85340 */
[----:B------:R-:W-:Y:S01]  /*5850*/  UPLOP3.LUT UP0, UPT, UPT, UPT, UPT, 0x40, 0x4 ;  /* 0x000000000004789c */ /* 0x000fe20003f0e870 */
[----:B------:R-:W-:Y:S01]  /*5860*/  ISETP.NE.AND.EX P2, PT, RZ, UR39, PT, P2 ;  /* 0x00000027ff007c0c */ /* 0x000fe2000bf45320 */
[----:B------:R-:W-:Y:S01]  /*5870*/  UISETP.NE.AND.EX UP1, UPT, UR45, URZ, UPT, UP1 ;  /* 0x000000ff2d00728c */ /* 0x000fe2000bf25310 */
[----:B------:R-:W-:Y:S04]  /*5880*/  PLOP3.LUT P1, PT, PT, PT, UP2, 0x80, 0x8 ;  /* 0x000000000008781c */ /* 0x000fe80003f2f028 */
[----:B------:R-:W-:Y:S06]  /*5890*/  @UP2 UPLOP3.LUT UP0, UPT, UPT, UPT, UP1, 0x80, 0x8 ;  /* 0x000000000008289c */ /* 0x000fec0003f0f010 */
[----:B------:R-:W-:Y:S01]  /*58a0*/  PLOP3.LUT P0, PT, PT, PT, UP0, 0x80, 0x8 ;  /* 0x000000000008781c */ /* 0x000fe20003f0f008 */
[----:B------:R-:W-:Y:S01]  /*58b0*/  @!UPT UIADD3 URZ, UPT, UPT, URZ, URZ, URZ ;  /* 0x000000fffffff290 */ /* 0x000fe2000fffe0ff */
[----:B------:R-:W-:Y:S11]  /*58c0*/  BRA.U !UP1, `(.L_x_89) ;  /* 0x0000000109387547 */ /* 0x000ff6000b800000 */
[----:B------:R-:W-:Y:S01]  /*58d0*/  UISETP.NE.U32.AND UP0, UPT, UR38, URZ, UPT ;  /* 0x000000ff2600728c */ /* 0x000fe2000bf05070 */
[----:B------:R-:W-:Y:S02]  /*58e0*/  HFMA2 R0, -RZ, RZ, 0, 5.9604644775390625e-08 ;  /* 0x00000001ff007431 */ /* 0x000fe400000001ff */
[----:B------:R-:W-:Y:S01]  /*58f0*/  IMAD.MOV.U32 R51, RZ, RZ, 0x1 ;  /* 0x00000001ff337424 */ /* 0x000fe200078e00ff */
[----:B------:R-:W-:Y:S06]  /*5900*/  UISETP.NE.AND.EX UP0, UPT, UR39, URZ, UPT, UP0 ;  /* 0x000000ff2700728c */ /* 0x000fec000bf05300 */
[----:B------:R-:W-:Y:S05]  /*5910*/  PLOP3.LUT P3, PT, PT, PT, UP0, 0x80, 0x8 ;  /* 0x000000000008781c */ /* 0x000fea0003f6f008 */
[----:B------:R-:W1:Y:S01]  /*5920*/  @UP0 LDCU.64 UR6, c[0x0][0x888] ;  /* 0x00011100ff0607ac */ /* 0x000e620008000a00 */
[----:B------:R-:W-:Y:S07]  /*5930*/  @UP0 UIMAD UR4, UR36, UR44, URZ ;  /* 0x0000002c240402a4 */ /* 0x000fee000f8e02ff */
[----:B------:R-:W-:Y:S01]  /*5940*/  @!P3 PRMT R51, R0, 0x7610, R51 ;  /* 0x000076100033b816 */ /* 0x000fe20000000033 */
[----:B-1----:R-:W-:Y:S03]  /*5950*/  @UP0 UIMAD.WIDE UR6, UR4, 0x4, UR6 ;  /* 0x00000004040608a5 */ /* 0x002fe6000f8e0206 */
[----:B------:R-:W1:Y:S03]  /*5960*/  @!UP0 LDCU UR4, c[0x0][0x880] ;  /* 0x00011000ff0487ac */ /* 0x000e660008000800 */
[----:B------:R-:W-:Y:S01]  /*5970*/  IMAD.U32 R2, RZ, RZ, UR6 ;  /* 0x00000006ff027e24 */ /* 0x000fe2000f8e00ff */
[----:B------:R-:W-:Y:S05]  /*5980*/  MOV R3, UR7 ;  /* 0x0000000700037c02 */ /* 0x000fea0008000f00 */
[----:B-----5:R2:W5:Y:S02]  /*5990*/  @P3 LDG.E R50, desc[UR46][R2.64] ;  /* 0x0000002e02323981 */ /* 0x020564000c1e1900 */
[----:B-12---:R-:W-:Y:S02]  /*59a0*/  @!P3 IMAD.U32 R50, RZ, RZ, UR4 ;  /* 0x00000004ff32be24 */ /* 0x006fe4000f8e00ff */
.L_x_89:
[----:B------:R-:W-:Y:S05]  /*59b0*/  @!P4 BRA `(.L_x_90) ;  /* 0x000000000020c947 */ /* 0x000fea0003800000 */
[----:B------:R-:W-:Y:S04]  /*59c0*/  ISETP.NE.U32.AND P3, PT, R108, RZ, PT ;  /* 0x000000ff6c00720c */ /* 0x000fe80003f65070 */
[----:B------:R-:W-:Y:S11]  /*59d0*/  ISETP.NE.AND.EX P3, PT, R109, RZ, PT, P3 ;  /* 0x000000ff6d00720c */ /* 0x000ff60003f65330 */
[----:B------:R-:W-:Y:S02]  /*59e0*/  @!UPT UIADD3 URZ, UPT, UPT, URZ, URZ, URZ ;  /* 0x000000fffffff290 */ /* 0x000fe4000fffe0ff */
[----:B------:R-:W1:Y:S01]  /*59f0*/  @P3 LDC.64 R2, c[0x0][0x8a8] ;  /* 0x00022a00ff023b82 */ /* 0x000e620000000a00 */
[----:B------:R-:W-:Y:S04]  /*5a00*/  @P3 IMAD R0, R110, UR36, RZ ;  /* 0x000000246e003c24 */ /* 0x000fe8000f8e02ff */
[----:B-1----:R-:W-:Y:S05]  /*5a10*/  @P3 IMAD.WIDE R2, R0, 0x4, R2 ;  /* 0x0000000400023825 */ /* 0x002fea00078e0202 */
[----:B-----5:R1:W5:Y:S02]  /*5a20*/  @P3 LDG.E R46, desc[UR46][R2.64] ;  /* 0x0000002e022e3981 */ /* 0x020364000c1e1900 */
[----:B-1----:R-:W2:Y:S02]  /*5a30*/  @!P3 LDC R46, c[0x0][0x8a0] ;  /* 0x00022800ff2ebb82 */ /* 0x002ea40000000800 */
.L_x_90:
[----:B-----5:R-:W-:Y:S01]  /*5a40*/  FSETP.NEU.AND P3, PT, R50, RZ, PT ;  /* 0x000000ff3200720b */ /* 0x020fe20003f6d000 */
[----:B------:R-:W-:Y:S01]  /*5a50*/  IMAD.SHL.U32 R139, R118, 0x4, RZ ;  /* 0x00000004768b7824 */ /* 0x000fe200078e00ff */
[----:B------:R-:W-:Y:S01]  /*5a60*/  SEL R5, RZ, 0xffffffff, P2 ;  /* 0xffffffffff057807 */ /* 0x000fe20001000000 */
[----:B------:R-:W-:Y:S01]  /*5a70*/  IMAD.SHL.U32 R141, R125, 0x10, RZ ;  /* 0x000000107d8d7824 */ /* 0x000fe200078e00ff */
[----:B------:R-:W-:Y:S01]  /*5a80*/  @P1 LOP3.LUT P2, RZ, R51, 0xff, RZ, 0xc0, !PT ;  /* 0x000000ff33ff1812 */ /* 0x000fe2000784c0ff */
[----:B------:R-:W-:Y:S01]  /*5a90*/  VIADD R138, R139, UR48 ;  /* 0x000000308b8a7c36 */ /* 0x000fe20008000000 */
[----:B------:R-:W-:Y:S01]  /*5aa0*/  @P1 SEL R0, RZ, 0xffffffff, P3 ;  /* 0xffffffffff001807 */ /* 0x000fe20001800000 */
[----:B------:R-:W-:Y:S01]  /*5ab0*/  IMAD.MOV.U32 R145, RZ, RZ, -0x10 ;  /* 0xfffffff0ff917424 */ /* 0x000fe200078e00ff */
[----:B------:R-:W-:Y:S01]  /*5ac0*/  LEA R140, R44, UR48, 0x3 ;  /* 0x000000302c8c7c11 */ /* 0x000fe2000f8e18ff */
[----:B------:R-:W-:Y:S01]  /*5ad0*/  IMAD.SHL.U32 R143, R126, 0x10, RZ ;  /* 0x000000107e8f7824 */ /* 0x000fe200078e00ff */
[----:B------:R-:W-:Y:S01]  /*5ae0*/  @P0 SEL R0, R5, R0, !P2 ;  /* 0x0000000005000207 */ /* 0x000fe20005000000 */
[----:B------:R-:W-:Y:S01]  /*5af0*/  IMAD.IADD R134, R138, 0x1, R141 ;  /* 0x000000018a867824 */ /* 0x000fe200078e028d */
[----:B------:R-:W-:Y:S01]  /*5b00*/  SHF.L.U32 R3, R124, 0x1f, RZ ;  /* 0x0000001f7c037819 */ /* 0x000fe200000006ff */
[----:B------:R-:W-:Y:S01]  /*5b10*/  IMAD.IADD R137, R138, 0x1, R143 ;  /* 0x000000018a897824 */ /* 0x000fe200078e028f */
[----:B------:R-:W-:Y:S01]  /*5b20*/  @P1 LOP3.LUT R0, R0, 0x1, RZ, 0xc0, !PT ;  /* 0x0000000100001812 */ /* 0x000fe200078ec0ff */
[--C-:B------:R-:W-:Y:S01]  /*5b30*/  IMAD.IADD R132, R143, 0x1, R134.reuse ;  /* 0x000000018f847824 */ /* 0x100fe200078e0286 */
[----:B------:R-:W-:Y:S01]  /*5b40*/  PLOP3.LUT P2, PT, PT, PT, UP1, 0x80, 0x8 ;  /* 0x000000000008781c */ /* 0x000fe20003f4f018 */
[----:B------:R-:W-:Y:S01]  /*5b50*/  BSSY B1, `(.L_x_91) ;  /* 0x0000049000017945 */ /* 0x000fe20003800000 */
[----:B------:R-:W-:Y:S01]  /*5b60*/  ISETP.NE.U32.OR P4, PT, R0, 0x1, !P1 ;  /* 0x000000010000780c */ /* 0x000fe20004f85470 */
[----:B------:R-:W-:Y:S01]  /*5b70*/  IMAD.MOV.U32 R144, RZ, RZ, 0x1 ;  /* 0x00000001ff907424 */ /* 0x000fe200078e00ff */
[----:B------:R-:W-:Y:S01]  /*5b80*/  SEL R0, RZ, 0xffffffff, P3 ;  /* 0xffffffffff007807 */ /* 0x000fe20001800000 */
[----:B------:R-:W-:Y:S01]  /*5b90*/  IMAD R48, R44, 0x100, R47 ;  /* 0x000001002c307824 */ /* 0x000fe200078e022f */
[----:B------:R-:W-:Y:S01]  /*5ba0*/  LOP3.LUT P3, R129, R51, 0xff, RZ, 0xc0, !PT ;  /* 0x000000ff33817812 */ /* 0x000fe2000786c0ff */
[----:B------:R-:W-:Y:S01]  /*5bb0*/  IMAD.MOV.U32 R142, RZ, RZ, RZ ;  /* 0x000000ffff8e7224 */ /* 0x000fe200078e00ff */
[----:B------:R-:W-:Y:S02]  /*5bc0*/  P2R R136, PR, RZ, 0x10 ;  /* 0x00000010ff887803 */ /* 0x000fe40000000000 */
[----:B------:R-:W-:Y:S02]  /*5bd0*/  CS2R R106, SRZ ;  /* 0x00000000006a7805 */ /* 0x000fe4000001ff00 */
[----:B------:R-:W-:Y:S02]  /*5be0*/  CS2R R104, SRZ ;  /* 0x0000000000687805 */ /* 0x000fe4000001ff00 */
[----:B------:R-:W-:Y:S02]  /*5bf0*/  CS2R R102, SRZ ;  /* 0x0000000000667805 */ /* 0x000fe4000001ff00 */
[----:B------:R-:W-:Y:S02]  /*5c00*/  CS2R R100, SRZ ;  /* 0x0000000000647805 */ /* 0x000fe4000001ff00 */
[----:B------:R-:W-:Y:S02]  /*5c10*/  @P2 SEL R0, R5, R0, !P3 ;  /* 0x0000000005002207 */ /* 0x000fe40005800000 */
[----:B------:R-:W-:Y:S02]  /*5c20*/  CS2R R98, SRZ ;  /* 0x0000000000627805 */ /* 0x000fe4000001ff00 */
[----:B------:R-:W-:Y:S02]  /*5c30*/  @P4 SHF.L.U32 R2, RZ, 0x1f, RZ ;  /* 0x0000001fff024819 */ /* 0x000fe400000006ff */
[----:B------:R-:W-:Y:S02]  /*5c40*/  CS2R R96, SRZ ;  /* 0x0000000000607805 */ /* 0x000fe4000001ff00 */
[----:B------:R-:W-:Y:S02]  /*5c50*/  LOP3.LUT R0, R0, 0x1, RZ, 0xc0, !PT ;  /* 0x0000000100007812 */ /* 0x000fe400078ec0ff */
[----:B------:R-:W-:Y:S01]  /*5c60*/  CS2R R94, SRZ ;  /* 0x00000000005e7805 */ /* 0x000fe2000001ff00 */
[----:B------:R-:W1:Y:S01]  /*5c70*/  @P4 SYNCS.PHASECHK.TRANS64.TRYWAIT P1, [UR48+0x30], R2 ;  /* 0x00003002ff0045a7 */ /* 0x000e620008021130 */
[----:B------:R-:W-:Y:S02]  /*5c80*/  CS2R R92, SRZ ;  /* 0x00000000005c7805 */ /* 0x000fe4000001ff00 */
[----:B------:R-:W-:Y:S02]  /*5c90*/  ISETP.NE.U32.AND P2, PT, R0, 0x1, PT ;  /* 0x000000010000780c */ /* 0x000fe40003f45070 */
[----:B------:R-:W-:Y:S02]  /*5ca0*/  CS2R R90, SRZ ;  /* 0x00000000005a7805 */ /* 0x000fe4000001ff00 */
[----:B------:R-:W-:Y:S02]  /*5cb0*/  CS2R R88, SRZ ;  /* 0x0000000000587805 */ /* 0x000fe4000001ff00 */
[----:B------:R-:W-:Y:S02]  /*5cc0*/  CS2R R86, SRZ ;  /* 0x0000000000567805 */ /* 0x000fe4000001ff00 */
[----:B------:R-:W-:Y:S02]  /*5cd0*/  P2R R146, PR, RZ, 0x4 ;  /* 0x00000004ff927803 */ /* 0x000fe40000000000 */
[----:B------:R-:W-:Y:S02]  /*5ce0*/  CS2R R84, SRZ ;  /* 0x0000000000547805 */ /* 0x000fe4000001ff00 */
[----:B------:R-:W-:Y:S02]  /*5cf0*/  ISETP.NE.U32.AND P2, PT, R119, 0x1, PT ;  /* 0x000000017700780c */ /* 0x000fe40003f45070 */
[----:B------:R-:W-:Y:S02]  /*5d00*/  CS2R R82, SRZ ;  /* 0x0000000000527805 */ /* 0x000fe4000001ff00 */
[----:B------:R-:W-:Y:S02]  /*5d10*/  CS2R R80, SRZ ;  /* 0x0000000000507805 */ /* 0x000fe4000001ff00 */
[----:B------:R-:W-:Y:S02]  /*5d20*/  CS2R R78, SRZ ;  /* 0x00000000004e7805 */ /* 0x000fe4000001ff00 */
[----:B------:R-:W-:Y:S02]  /*5d30*/  SEL R145, R145, 0x10, !P2 ;  /* 0x0000001091917807 */ /* 0x000fe40005000000 */
[----:B------:R-:W-:Y:S01]  /*5d40*/  CS2R R76, SRZ ;  /* 0x00000000004c7805 */ /* 0x000fe2000001ff00 */
[----:B------:R3:W4:Y:S02]  /*5d50*/  SYNCS.PHASECHK.TRANS64.TRYWAIT P0, [R140+URZ+0xa0], R3 ;  /* 0x0000a0038c0075a7 */ /* 0x00072400080011ff */
[----:B------:R-:W-:Y:S02]  /*5d60*/  IMAD.IADD R138, R138, 0x1, R145 ;  /* 0x000000018a8a7824 */ /* 0x000fe400078e0291 */
[C---:B------:R-:W-:Y:S02]  /*5d70*/  IMAD.IADD R135, R145.reuse, 0x1, R137 ;  /* 0x0000000191877824 */ /* 0x040fe400078e0289 */
[C---:B------:R-:W-:Y:S02]  /*5d80*/  IMAD.IADD R133, R145.reuse, 0x1, R134 ;  /* 0x0000000191857824 */ /* 0x040fe400078e0286 */
[----:B------:R-:W-:Y:S01]  /*5d90*/  IMAD.IADD R131, R145, 0x1, R132 ;  /* 0x0000000191837824 */ /* 0x000fe200078e0284 */
[----:B-1----:R-:W-:Y:S01]  /*5da0*/  @P4 SEL R144, RZ, 0x1, !P1 ;  /* 0x00000001ff904807 */ /* 0x002fe20004800000 */
[----:B---3--:R-:W-:Y:S06]  /*5db0*/  @!P4 BRA `(.L_x_92) ;  /* 0x000000000088c947 */ /* 0x008fec0003800000 */
[----:B------:R-:W-:Y:S01]  /*5dc0*/  IMAD.MOV.U32 R106, RZ, RZ, RZ ;  /* 0x000000ffff6a7224 */ /* 0x000fe200078e00ff */
[----:B------:R-:W-:Y:S01]  /*5dd0*/  ISETP.NE.AND P1, PT, R144, RZ, PT ;  /* 0x000000ff9000720c */ /* 0x000fe20003f25270 */
[----:B------:R-:W-:Y:S01]  /*5de0*/  BSSY B0, `(.L_x_93) ;  /* 0x0000014000007945 */ /* 0x000fe20003800000 */
[----:B------:R-:W-:Y:S02]  /*5df0*/  CS2R R78, SRZ ;  /* 0x00000000004e7805 */ /* 0x000fe4000001ff00 */
        /* <DEDUP_REMOVED lines=13> */
[----:B------:R-:W-:Y:S01]  /*5ed0*/  CS2R R104, SRZ ;  /* 0x0000000000687805 */ /* 0x000fe2000001ff00 */
[----:B------:R-:W-:Y:S06]  /*5ee0*/  @P1 BRA `(.L_x_94) ;  /* 0x00000000000c1947 */ /* 0x000fec0003800000 */
[----:B------:R-:W-:Y:S04]  /*5ef0*/  SHF.L.U32 R5, RZ, 0x1f, RZ ;  /* 0x0000001fff057819 */ /* 0x000fe800000006ff */
[----:B------:R-:W1:Y:S02]  /*5f00*/  SYNCS.PHASECHK.TRANS64.TRYWAIT P1, [UR48+0x30], R5 ;  /* 0x00003005ff0075a7 */ /* 0x000e640008021130 */
[----:B-1----:R-:W-:Y:S05]  /*5f10*/  @!P1 BRA `(.L_x_95) ;  /* 0x0000005c009c9947 */ /* 0x002fea0003800000 */
.L_x_94:
[----:B------:R-:W-:Y:S05]  /*5f20*/  BSYNC B0 ;  /* 0x0000000000007941 */ /* 0x000fea0003800000 */
.L_x_93:
[----:B------:R-:W-:Y:S01]  /*5f30*/  ISETP.NE.AND P1, PT, R146, RZ, PT ;  /* 0x000000ff9200720c */ /* 0x000fe20003f25270 */
[----:B------:R-:W-:Y:S11]  /*5f40*/  HFMA2 R142, -RZ, RZ, 0, 5.9604644775390625e-08 ;  /* 0x00000001ff8e7431 */ /* 0x000ff600000001ff */
[----:B------:R-:W-:Y:S01]  /*5f50*/  @!UPT UIADD3 URZ, UPT, UPT, URZ, URZ, URZ ;  /* 0x000000fffffff290 */ /* 0x000fe2000fffe0ff */
[----:B------:R3:W1:Y:S04]  /*5f60*/  @P1 LDS.128 R76, [R139+UR48+0x400] ;  /* 0x000400308b4c1984 */ /* 0x0006680008000c00 */
[----:B------:R3:W1:Y:S04]  /*5f70*/  @P1 LDS.128 R80, [R138+0x400] ;  /* 0x000400008a501984 */ /* 0x0006680000000c00 */
[----:B------:R3:W1:Y:S04]  /*5f80*/  @P1 LDS.128 R84, [R137+0x400] ;  /* 0x0004000089541984 */ /* 0x0006680000000c00 */
[----:B------:R3:W1:Y:S04]  /*5f90*/  @P1 LDS.128 R88, [R135+0x400] ;  /* 0x0004000087581984 */ /* 0x0006680000000c00 */
[----:B------:R3:W1:Y:S04]  /*5fa0*/  @P1 LDS.128 R92, [R134+0x400] ;  /* 0x00040000865c1984 */ /* 0x0006680000000c00 */
[----:B------:R3:W1:Y:S04]  /*5fb0*/  @P1 LDS.128 R96, [R133+0x400] ;  /* 0x0004000085601984 */ /* 0x0006680000000c00 */
[----:B------:R3:W1:Y:S04]  /*5fc0*/  @P1 LDS.128 R100, [R132+0x400] ;  /* 0x0004000084641984 */ /* 0x0006680000000c00 */
[----:B------:R3:W1:Y:S02]  /*5fd0*/  @P1 LDS.128 R104, [R131+0x400] ;  /* 0x0004000083681984 */ /* 0x0006640000000c00 */
.L_x_92:
[----:B------:R-:W-:Y:S05]  /*5fe0*/  BSYNC B1 ;  /* 0x0000000000017941 */ /* 0x000fea0003800000 */
.L_x_91:
[----:B-1----:R-:W-:Y:S04]  /*5ff0*/  SHF.R.U32.HI R5, RZ, 0x15, R48 ;  /* 0x00000015ff057819 */ /* 0x002fe80000011630 */
[----:B------:R-:W-:Y:S01]  /*6000*/  LOP3.LUT P1, RZ, R5, 0x3, R120, 0x48, !PT ;  /* 0x0000000305ff7812 */ /* 0x000fe20007824878 */
[----:B------:R-:W-:Y:S01]  /*6010*/  @!UPT UIADD3 URZ, UPT, UPT, URZ, URZ, URZ ;  /* 0x000000fffffff290 */ /* 0x000fe2000fffe0ff */
[----:B----4-:R-:W-:Y:S11]  /*6020*/  @P0 BRA `(.L_x_96) ;  /* 0x0000000000080947 */ /* 0x010ff60003800000 */
[----:B------:R-:W1:Y:S02]  /*6030*/  SYNCS.PHASECHK.TRANS64.TRYWAIT P0, [R140+URZ+0xa0], R3 ;  /* 0x0000a0038c0075a7 */ /* 0x000e6400080011ff */
[----:B-1----:R-:W-:Y:S05]  /*6040*/  @!P0 BRA `(.L_x_97) ;  /* 0x0000005c00688947 */ /* 0x002fea0003800000 */
.L_x_96:
[----:B------:R-:W-:Y:S05]  /*6050*/  @!P1 BRA `(.L_x_98) ;  /* 0x0000000000409947 */ /* 0x000fea0003800000 */
[----:B------:R-:W4:Y:S01]  /*6060*/  LDCU.64 UR8, c[0x4][0x70] ;  /* 0x01000e00ff0877ac */ /* 0x000f220008000a00 */
[----:B-1----:R-:W-:Y:S01]  /*6070*/  MOV R3, 0x0 ;  /* 0x0000000000037802 */ /* 0x002fe20000000f00 */
[----:B------:R-:W-:Y:S02]  /*6080*/  HFMA2 R12, -RZ, RZ, 0, 5.9604644775390625e-08 ;  /* 0x00000001ff0c7431 */ /* 0x000fe400000001ff */
[----:B------:R-:W-:Y:S02]  /*6090*/  IMAD.MOV.U32 R8, RZ, RZ, 0x192 ;  /* 0x00000192ff087424 */ /* 0x000fe400078e00ff */
[----:B------:R-:W-:Y:S01]  /*60a0*/  IMAD.MOV.U32 R13, RZ, RZ, RZ ;  /* 0x000000ffff0d7224 */ /* 0x000fe200078e00ff */
[----:B------:R-:W1:Y:S01]  /*60b0*/  LDCU.64 UR6, c[0x4][0x78] ;  /* 0x01000f00ff0677ac */ /* 0x000e620008000a00 */
[----:B------:R-:W2:Y:S01]  /*60c0*/  LDC.64 R2, c[0x4][R3] ;  /* 0x0100000003027b82 */ /* 0x000ea20000000a00 */
[----:B------:R-:W5:Y:S01]  /*60d0*/  LDCU.64 UR4, c[0x4][0x10] ;  /* 0x01000200ff0477ac */ /* 0x000f620008000a00 */
[----:B----4-:R-:W-:Y:S01]  /*60e0*/  MOV R5, UR9 ;  /* 0x0000000900057c02 */ /* 0x010fe20008000f00 */
[----:B------:R-:W-:Y:S01]  /*60f0*/  IMAD.U32 R4, RZ, RZ, UR8 ;  /* 0x00000008ff047e24 */ /* 0x000fe2000f8e00ff */
[----:B-1----:R-:W-:Y:S01]  /*6100*/  MOV R7, UR7 ;  /* 0x0000000700077c02 */ /* 0x002fe20008000f00 */
[----:B------:R-:W-:Y:S01]  /*6110*/  IMAD.U32 R6, RZ, RZ, UR6 ;  /* 0x00000006ff067e24 */ /* 0x000fe2000f8e00ff */
[----:B-----5:R-:W-:Y:S01]  /*6120*/  MOV R11, UR5 ;  /* 0x00000005000b7c02 */ /* 0x020fe20008000f00 */
[----:B------:R-:W-:Y:S02]  /*6130*/  IMAD.U32 R10, RZ, RZ, UR4 ;  /* 0x00000004ff0a7e24 */ /* 0x000fe4000f8e00ff */
[----:B------:R-:W-:Y:S07]  /*6140*/  LEPC R20, `(.L_x_98) ;  /* 0x000000001014794e */ /* 0x000fee0000000000 */
[----:B--23--:R-:W-:Y:S05]  /*6150*/  CALL.ABS.NOINC R2 ;  /* 0x0000000002007343 */ /* 0x00cfea0003c00000 */
.L_x_98:
[----:B------:R-:W-:Y:S05]  /*6160*/  WARPSYNC.ALL ;  /* 0x0000000000007948 */ /* 0x000fea0003800000 */
[----:B------:R-:W-:Y:S01]  /*6170*/  R2UR UR4, R48 ;  /* 0x00000000300472ca */ /* 0x000fe200000e0000 */
[----:B------:R-:W-:Y:S01]  /*6180*/  BSSY.RECONVERGENT B0, `(.L_x_99) ;  /* 0x000005d000007945 */ /* 0x000fe20003800200 */
[----:B------:R-:W-:Y:S11]  /*6190*/  ISETP.NE.AND P0, PT, R127, RZ, PT ;  /* 0x000000ff7f00720c */ /* 0x000ff60003f05270 */
[----:B------:R-:W1:Y:S02]  /*61a0*/  LDTM.x32 R4, tmem[UR4] ;  /* 0x00000004000479ee */ /* 0x000e6400082c0000 */
[C---:B-12---:R-:W-:Y:S01]  /*61b0*/  FMUL R3, R46.reuse, R4 ;  /* 0x000000042e037220 */ /* 0x046fe20000400000 */
[C---:B------:R-:W-:Y:S01]  /*61c0*/  FMUL R0, R46.reuse, R5 ;  /* 0x000000052e007220 */ /* 0x040fe20000400000 */
[C---:B------:R-:W-:Y:S01]  /*61d0*/  FMUL R5, R46.reuse, R6 ;  /* 0x000000062e057220 */ /* 0x040fe20000400000 */
[----:B------:R-:W-:Y:S01]  /*61e0*/  FMUL R2, R46, R7 ;  /* 0x000000072e027220 */ /* 0x000fe20000400000 */
[C---:B------:R-:W-:Y:S01]  /*61f0*/  FFMA R52, R50.reuse, R76, R3 ;  /* 0x0000004c32347223 */ /* 0x040fe20000000003 */
[C---:B------:R-:W-:Y:S01]  /*6200*/  FFMA R53, R50.reuse, R77, R0 ;  /* 0x0000004d32357223 */ /* 0x040fe20000000000 */
[C---:B------:R-:W-:Y:S01]  /*6210*/  FFMA R54, R50.reuse, R78, R5 ;  /* 0x0000004e32367223 */ /* 0x040fe20000000005 */
[----:B------:R-:W-:Y:S01]  /*6220*/  FFMA R55, R50, R79, R2 ;  /* 0x0000004f32377223 */ /* 0x000fe20000000002 */
[C---:B------:R-:W-:Y:S01]  /*6230*/  FMUL R7, R46.reuse, R8 ;  /* 0x000000082e077220 */ /* 0x040fe20000400000 */
[C---:B------:R-:W-:Y:S01]  /*6240*/  FMUL R4, R46.reuse, R9 ;  /* 0x000000092e047220 */ /* 0x040fe20000400000 */
[C---:B------:R-:W-:Y:S01]  /*6250*/  FMUL R9, R46.reuse, R10 ;  /* 0x0000000a2e097220 */ /* 0x040fe20000400000 */
[----:B------:R-:W-:Y:S01]  /*6260*/  FMUL R6, R46, R11 ;  /* 0x0000000b2e067220 */ /* 0x000fe20000400000 */
[----:B------:R1:W-:Y:S01]  /*6270*/  STS.128 [R139+UR48+0x400], R52 ;  /* 0x000400348b007988 */ /* 0x0003e20008000c30 */
        /* <DEDUP_REMOVED lines=8> */
[----:B------:R2:W-:Y:S01]  /*6300*/  STS.128 [R138+0x400], R56 ;  /* 0x000400388a007388 */ /* 0x0005e20000000c00 */
        /* <DEDUP_REMOVED lines=18> */
[----:B------:R-:W-:Y:S01]  /*6430*/  FFMA R68, R50, R92, R19 ;  /* 0x0000005c32447223 */ /* 0x000fe20000000013 */
[----:B------:R-:W-:Y:S01]  /*6440*/  FMUL R23, R46, R24 ;  /* 0x000000182e177220 */ /* 0x000fe20000400000 */
[----:B------:R-:W-:Y:S01]  /*6450*/  FFMA R69, R50, R93, R16 ;  /* 0x0000005d32457223 */ /* 0x000fe20000000010 */
[----:B------:R-:W-:Y:S01]  /*6460*/  FMUL R20, R46, R25 ;  /* 0x000000192e147220 */ /* 0x000fe20000400000 */
[----:B------:R-:W-:Y:S01]  /*6470*/  FFMA R70, R50, R94, R21 ;  /* 0x0000005e32467223 */ /* 0x000fe20000000015 */
[----:B------:R-:W-:Y:S01]  /*6480*/  FMUL R25, R46, R26 ;  /* 0x0000001a2e197220 */ /* 0x000fe20000400000 */
[----:B------:R-:W-:Y:S01]  /*6490*/  FFMA R71, R50, R95, R18 ;  /* 0x0000005f32477223 */ /* 0x000fe20000000012 */
[----:B------:R-:W-:Y:S01]  /*64a0*/  FMUL R22, R46, R27 ;  /* 0x0000001b2e167220 */ /* 0x000fe20000400000 */
[----:B-1----:R-:W-:Y:S01]  /*64b0*/  FFMA R52, R50, R96, R23 ;  /* 0x0000006032347223 */ /* 0x002fe20000000017 */
[----:B------:R-:W-:Y:S01]  /*64c0*/  FMUL R27, R46, R28 ;  /* 0x0000001c2e1b7220 */ /* 0x000fe20000400000 */
[----:B------:R-:W-:Y:S01]  /*64d0*/  FFMA R53, R50, R97, R20 ;  /* 0x0000006132357223 */ /* 0x000fe20000000014 */
[----:B------:R3:W-:Y:S01]  /*64e0*/  STS.128 [R134+0x400], R68 ;  /* 0x0004004486007388 */ /* 0x0007e20000000c00 */
[----:B------:R-:W-:Y:S01]  /*64f0*/  FMUL R24, R46, R29 ;  /* 0x0000001d2e187220 */ /* 0x000fe20000400000 */
[----:B------:R-:W-:Y:S01]  /*6500*/  FFMA R54, R50, R98, R25 ;  /* 0x0000006232367223 */ /* 0x000fe20000000019 */
[----:B------:R-:W-:Y:S01]  /*6510*/  FMUL R29, R46, R30 ;  /* 0x0000001e2e1d7220 */ /* 0x000fe20000400000 */
[----:B------:R-:W-:Y:S01]  /*6520*/  FFMA R55, R50, R99, R22 ;  /* 0x0000006332377223 */ /* 0x000fe20000000016 */
[----:B------:R-:W-:Y:S01]  /*6530*/  FMUL R26, R46, R31 ;  /* 0x0000001f2e1a7220 */ /* 0x000fe20000400000 */
[----:B--2---:R-:W-:Y:S01]  /*6540*/  FFMA R56, R50, R100, R27 ;  /* 0x0000006432387223 */ /* 0x004fe2000000001b */
        /* <DEDUP_REMOVED lines=8> */
[C---:B----4-:R-:W-:Y:S01]  /*65d0*/  FFMA R60, R50.reuse, R104, R31 ;  /* 0x00000068323c7223 */ /* 0x050fe2000000001f */
[C---:B------:R-:W-:Y:S01]  /*65e0*/  FFMA R61, R50.reuse, R105, R28 ;  /* 0x00000069323d7223 */ /* 0x040fe2000000001c */
[C---:B------:R-:W-:Y:S01]  /*65f0*/  FFMA R62, R50.reuse, R106, R3 ;  /* 0x0000006a323e7223 */ /* 0x040fe20000000003 */
[----:B------:R3:W-:Y:S01]  /*6600*/  STS.128 [R132+0x400], R56 ;  /* 0x0004003884007388 */ /* 0x0007e20000000c00 */
[----:B------:R-:W-:Y:S05]  /*6610*/  FFMA R63, R50, R107, R0 ;  /* 0x0000006b323f7223 */ /* 0x000fea0000000000 */
[----:B------:R3:W-:Y:S01]  /*6620*/  STS.128 [R131+0x400], R60 ;  /* 0x0004003c83007388 */ /* 0x0007e20000000c00 */
[----:B------:R-:W-:Y:S01]  /*6630*/  @!PT LDS RZ, [RZ] ;  /* 0x00000000fffff984 */ /* 0x000fe20000000800 */
[----:B------:R-:W-:Y:S01]  /*6640*/  @!PT LDS RZ, [RZ] ;  /* 0x00000000fffff984 */ /* 0x000fe20000000800 */
[----:B------:R-:W-:Y:S01]  /*6650*/  @!PT LDS RZ, [RZ] ;  /* 0x00000000fffff984 */ /* 0x000fe20000000800 */
[----:B------:R-:W-:Y:S01]  /*6660*/  @!PT LDS RZ, [RZ] ;  /* 0x00000000fffff984 */ /* 0x000fe20000000800 */
[----:B------:R1:W-:Y:S06]  /*6670*/  MEMBAR.ALL.CTA ;  /* 0x0000000000007992 */ /* 0x0003ec0000008000 */
[----:B-1----:R-:W1:Y:S02]  /*6680*/  FENCE.VIEW.ASYNC.S ;  /* 0x00000000000073c6 */ /* 0x002e640000000000 */
[----:B-1----:R-:W-:Y:S06]  /*6690*/  BAR.SYNC.DEFER_BLOCKING 0x1, 0x80 ;  /* 0x0042000000007b1d */ /* 0x002fec0000010000 */
[----:B------:R-:W-:Y:S05]  /*66a0*/  @P0 BRA `(.L_x_100) ;  /* 0x0000000000280947 */ /* 0x000fea0003800000 */
[----:B------:R-:W-:Y:S02]  /*66b0*/  UIADD3 UR4, UPT, UPT, UR48, 0x400, URZ ;  /* 0x0000040030047890 */ /* 0x000fe4000fffe0ff */
[----:B------:R-:W-:Y:S01]  /*66c0*/  UIADD3 UR6, UP0, UPT, UR52, 0x680, URZ ;  /* 0x0000068034067890 */ /* 0x000fe2000ff1e0ff */
[----:B------:R-:W-:Y:S03]  /*66d0*/  UMOV UR43, UR36 ;  /* 0x00000024002b7c82 */ /* 0x000fe60008000000 */
[----:B------:R-:W-:Y:S01]  /*66e0*/  MOV R121, UR4 ;  /* 0x0000000400797c02 */ /* 0x000fe20008000f00 */
[----:B------:R-:W-:Y:S03]  /*66f0*/  UIADD3.X UR7, UPT, UPT, URZ, UR53, URZ, UP0, !UPT ;  /* 0x00000035ff077290 */ /* 0x000fe600087fe4ff */
[----:B------:R-:W-:Y:S11]  /*6700*/  R2UR UR40, R121 ;  /* 0x00000000792872ca */ /* 0x000ff600000e0000 */
[----:B------:R-:W-:Y:S02]  /*6710*/  @!UPT UIADD3 URZ, UPT, UPT, URZ, URZ, URZ ;  /* 0x000000fffffff290 */ /* 0x000fe4000fffe0ff */
[----:B------:R1:W-:Y:S01]  /*6720*/  UTMASTG.3D [UR40], [UR6] ;  /* 0x00000028060073b5 */ /* 0x0003e20008010000 */
[----:B------:R0:W-:Y:S01]  /*6730*/  UTMACMDFLUSH ;  /* 0x00000000000079b7 */ /* 0x0001e20000000000 */
[----:B-1----:R-:W-:Y:S04]  /*6740*/  DEPBAR.LE SB0, 0x1 ;  /* 0x000080400000791a */ /* 0x002fe80000000000 */
.L_x_100:
[----:B------:R-:W-:Y:S05]  /*6750*/  BSYNC.RECONVERGENT B0 ;  /* 0x0000000000007941 */ /* 0x000fea0003800200 */
.L_x_99:
[----:B------:R-:W-:Y:S01]  /*6760*/  BAR.SYNC.DEFER_BLOCKING 0x1, 0x80 ;  /* 0x0042000000007b1d */ /* 0x000fe20000010000 */
[----:B------:R-:W-:Y:S01]  /*6770*/  ISETP.NE.AND P1, PT, R136, RZ, PT ;  /* 0x000000ff8800720c */ /* 0x000fe20003f25270 */
[----:B------:R-:W-:Y:S01]  /*6780*/  UISETP.NE.AND UP0, UPT, UR49, URZ, UPT ;  /* 0x000000ff3100728c */ /* 0x000fe2000bf05270 */
[----:B------:R-:W-:Y:S11]  /*6790*/  LEA R3, R142, UR48, 0x3 ;  /* 0x000000308e037c11 */ /* 0x000ff6000f8e18ff */
[----:B------:R-:W-:Y:S01]  /*67a0*/  @P1 SHF.L.U32 R2, RZ, 0x1f, RZ ;  /* 0x0000001fff021819 */ /* 0x000fe200000006ff */
[----:B------:R-:W-:Y:S06]  /*67b0*/  BRA.U !UP0, `(.L_x_101) ;  /* 0x0000000108247547 */ /* 0x000fec000b800000 */
[----:B------:R-:W-:Y:S01]  /*67c0*/  IMAD.U32 R5, RZ, RZ, UR51 ;  /* 0x00000033ff057e24 */ /* 0x000fe2000f8e00ff */
[----:B------:R-:W-:Y:S01]  /*67d0*/  MOV R0, UR37 ;  /* 0x0000002500007c02 */ /* 0x000fe20008000f00 */
[----:B------:R-:W-:Y:S03]  /*67e0*/  UIADD3 UR51, UPT, UPT, UR51, 0x1, URZ ;  /* 0x0000000133337890 */ /* 0x000fe6000fffe0ff */
[----:B------:R-:W-:Y:S01]  /*67f0*/  @P1 LEA R5, R5, UR48, 0x3 ;  /* 0x0000003005051c11 */ /* 0x000fe2000f8e18ff */
[----:B------:R-:W-:Y:S04]  /*6800*/  UISETP.NE.AND UP0, UPT, UR51, 0x4, UPT ;  /* 0x000000043300788c */ /* 0x000fe8000bf05270 */
[----:B------:R-:W-:Y:S01]  /*6810*/  @P1 VIADD R5, R5, 0x50 ;  /* 0x0000005005051836 */ /* 0x000fe20000000000 */
[----:B------:R-:W-:Y:S04]  /*6820*/  USEL UR51, UR51, URZ, UP0 ;  /* 0x000000ff33337287 */ /* 0x000fe80008000000 */
[----:B------:R-:W-:Y:S04]  /*6830*/  @P1 PRMT R0, R0, 0x654, R5 ;  /* 0x0000065400001816 */ /* 0x000fe80000000005 */
[----:B------:R1:W-:Y:S04]  /*6840*/  @P1 SYNCS.ARRIVE.TRANS64.RED.A1T0 RZ, [R0+URZ], RZ ;  /* 0x000000ff00ff19a7 */ /* 0x0003e800081004ff */
.L_x_101:
[----:B------:R-:W2:Y:S01]  /*6850*/  @P1 SYNCS.PHASECHK.TRANS64.TRYWAIT P0, [R3+URZ+0x30], R2 ;  /* 0x00003002030015a7 */ /* 0x000ea200080011ff */
[----:B------:R-:W-:Y:S01]  /*6860*/  BSSY B1, `(.L_x_102) ;  /* 0x000001f000017945 */ /* 0x000fe20003800000 */
[----:B--2---:R-:W-:Y:S03]  /*6870*/  @P1 SEL R144, RZ, 0x1, !P0 ;  /* 0x00000001ff901807 */ /* 0x004fe60004000000 */
[----:B------:R-:W-:Y:S05]  /*6880*/  @!P1 BRA `(.L_x_103) ;  /* 0x0000000000709947 */ /* 0x000fea0003800000 */
[----:B------:R-:W-:Y:S01]  /*6890*/  ISETP.NE.AND P1, PT, R146, RZ, PT ;  /* 0x000000ff9200720c */ /* 0x000fe20003f25270 */
[----:B------:R-:W-:Y:S01]  /*68a0*/  BSSY B0, `(.L_x_104) ;  /* 0x000000b000007945 */ /* 0x000fe20003800000 */
[----:B------:R-:W-:Y:S11]  /*68b0*/  ISETP.NE.AND P0, PT, R144, RZ, PT ;  /* 0x000000ff9000720c */ /* 0x000ff60003f05270 */
[----:B------:R-:W-:Y:S05]  /*68c0*/  @P1 IMAD R6, R142, 0x4000, R139 ;  /* 0x000040008e061824 */ /* 0x000fea00078e028b */
[----:B-1----:R-:W-:Y:S04]  /*68d0*/  @P1 IADD3 R0, PT, PT, R6, UR48, RZ ;  /* 0x0000003006001c10 */ /* 0x002fe8000fffe0ff */
[----:B------:R-:W-:Y:S01]  /*68e0*/  @P1 IADD3 R4, PT, PT, R143, R0, RZ ;  /* 0x000000008f041210 */ /* 0x000fe20007ffe0ff */
[--C-:B------:R-:W-:Y:S02]  /*68f0*/  @P1 IMAD.IADD R2, R141, 0x1, R0.reuse ;  /* 0x000000018d021824 */ /* 0x100fe400078e0200 */
[----:B------:R-:W-:Y:S01]  /*6900*/  @P1 IMAD.IADD R5, R145, 0x1, R0 ;  /* 0x0000000191051824 */ /* 0x000fe200078e0200 */
[----:B------:R-:W-:Y:S06]  /*6910*/  @P0 BRA `(.L_x_105) ;  /* 0x00000000000c0947 */ /* 0x000fec0003800000 */
[----:B------:R-:W-:Y:S04]  /*6920*/  SHF.L.U32 R0, RZ, 0x1f, RZ ;  /* 0x0000001fff007819 */ /* 0x000fe800000006ff */
[----:B------:R-:W1:Y:S02]  /*6930*/  SYNCS.PHASECHK.TRANS64.TRYWAIT P0, [R3+URZ+0x30], R0 ;  /* 0x00003000030075a7 */ /* 0x000e6400080011ff */
[----:B-1----:R-:W-:Y:S05]  /*6940*/  @!P0 BRA `(.L_x_106) ;  /* 0x00000054003c8947 */ /* 0x002fea0003800000 */
.L_x_105:
[----:B------:R-:W-:Y:S05]  /*6950*/  BSYNC B0 ;  /* 0x0000000000007941 */ /* 0x000fea0003800000 */
.L_x_104:
[----:B------:R-:W-:Y:S01]  /*6960*/  ISETP.NE.AND P0, PT, R146, RZ, PT ;  /* 0x000000ff9200720c */ /* 0x000fe20003f05270 */
[----:B------:R-:W-:Y:S11]  /*6970*/  VIADD R142, R142, 0x1 ;  /* 0x000000018e8e7836 */ /* 0x000ff60000000000 */
[----:B------:R-:W-:Y:S01]  /*6980*/  @!UPT UIADD3 URZ, UPT, UPT, URZ, URZ, URZ ;  /* 0x000000fffffff290 */ /* 0x000fe2000fffe0ff */
[----:B------:R2:W4:Y:S01]  /*6990*/  @P0 LDS.128 R76, [R6+UR48+0x400] ;  /* 0x00040030064c0984 */ /* 0x0005220008000c00 */
[--C-:B-1----:R-:W-:Y:S01]  /*69a0*/  @P0 IMAD.IADD R0, R143, 0x1, R2.reuse ;  /* 0x000000018f000824 */ /* 0x102fe200078e0202 */
[C---:B------:R-:W-:Y:S01]  /*69b0*/  @P0 IADD3 R3, PT, PT, R145.reuse, R4, RZ ;  /* 0x0000000491030210 */ /* 0x040fe20007ffe0ff */
[C---:B------:R-:W-:Y:S01]  /*69c0*/  @P0 IMAD.IADD R7, R145.reuse, 0x1, R2 ;  /* 0x0000000191070824 */ /* 0x040fe200078e0202 */
[----:B------:R2:W1:Y:S02]  /*69d0*/  @P0 LDS.128 R80, [R5+0x400] ;  /* 0x0004000005500984 */ /* 0x0004640000000c00 */
[----:B------:R-:W-:Y:S02]  /*69e0*/  @P0 IADD3 R8, PT, PT, R145, R0, RZ ;  /* 0x0000000091080210 */ /* 0x000fe40007ffe0ff */
[----:B------:R2:W1:Y:S04]  /*69f0*/  @P0 LDS.128 R84, [R4+0x400] ;  /* 0x0004000004540984 */ /* 0x0004680000000c00 */
[----:B------:R2:W1:Y:S04]  /*6a00*/  @P0 LDS.128 R88, [R3+0x400] ;  /* 0x0004000003580984 */ /* 0x0004680000000c00 */
[----:B------:R2:W1:Y:S04]  /*6a10*/  @P0 LDS.128 R92, [R2+0x400] ;  /* 0x00040000025c0984 */ /* 0x0004680000000c00 */
[----:B------:R2:W1:Y:S04]  /*6a20*/  @P0 LDS.128 R96, [R7+0x400] ;  /* 0x0004000007600984 */ /* 0x0004680000000c00 */
[----:B------:R2:W1:Y:S04]  /*6a30*/  @P0 LDS.128 R100, [R0+0x400] ;  /* 0x0004000000640984 */ /* 0x0004680000000c00 */
[----:B------:R2:W1:Y:S02]  /*6a40*/  @P0 LDS.128 R104, [R8+0x400] ;  /* 0x0004000008680984 */ /* 0x0004640000000c00 */
.L_x_103:
[----:B------:R-:W-:Y:S05]  /*6a50*/  BSYNC B1 ;  /* 0x0000000000017941 */ /* 0x000fea0003800000 */
.L_x_102:
[----:B--2---:R-:W-:Y:S05]  /*6a60*/  VIADD R3, R48, 0x20 ;  /* 0x0000002030037836 */ /* 0x004fea0000000000 */
[----:B------:R-:W-:Y:S04]  /*6a70*/  SHF.R.U32.HI R3, RZ, 0x15, R3 ;  /* 0x00000015ff037819 */ /* 0x000fe80000011603 */
[----:B------:R-:W-:Y:S11]  /*6a80*/  LOP3.LUT P0, RZ, R3, 0x3, R120, 0x48, !PT ;  /* 0x0000000303ff7812 */ /* 0x000ff60007804878 */
[----:B------:R-:W-:Y:S02]  /*6a90*/  @!UPT UIADD3 URZ, UPT, UPT, URZ, URZ, URZ ;  /* 0x000000fffffff290 */ /* 0x000fe4000fffe0ff */
[----:B------:R-:W-:Y:S05]  /*6aa0*/  @!P0 BRA `(.L_x_107) ;  /* 0x0000000000408947 */ /* 0x000fea0003800000 */
[----:B------:R-:W2:Y:S01]  /*6ab0*/  LDCU.64 UR8, c[0x4][0x70] ;  /* 0x01000e00ff0877ac */ /* 0x000ea20008000a00 */
[----:B------:R-:W-:Y:S01]  /*6ac0*/  MOV R3, 0x0 ;  /* 0x0000000000037802 */ /* 0x000fe20000000f00 */
[----:B------:R-:W-:Y:S02]  /*6ad0*/  HFMA2 R12, -RZ, RZ, 0, 5.9604644775390625e-08 ;  /* 0x00000001ff0c7431 */ /* 0x000fe400000001ff */
[----:B------:R-:W-:Y:S02]  /*6ae0*/  IMAD.MOV.U32 R8, RZ, RZ, 0x192 ;  /* 0x00000192ff087424 */ /* 0x000fe400078e00ff */
[----:B------:R-:W-:Y:S01]  /*6af0*/  IMAD.MOV.U32 R13, RZ, RZ, RZ ;  /* 0x000000ffff0d7224 */ /* 0x000fe200078e00ff */
[----:B------:R-:W5:Y:S01]  /*6b00*/  LDCU.64 UR6, c[0x4][0x78] ;  /* 0x01000f00ff0677ac */ /* 0x000f620008000a00 */
[----:B------:R-:W1:Y:S01]  /*6b10*/  LDC.64 R2, c[0x4][R3] ;  /* 0x0100000003027b82 */ /* 0x000e620000000a00 */
[----:B------:R-:W3:Y:S01]  /*6b20*/  LDCU.64 UR4, c[0x4][0x10] ;  /* 0x01000200ff0477ac */ /* 0x000ee20008000a00 */
[----:B--2---:R-:W-:Y:S01]  /*6b30*/  MOV R5, UR9 ;  /* 0x0000000900057c02 */ /* 0x004fe20008000f00 */
[----:B------:R-:W-:Y:S01]  /*6b40*/  IMAD.U32 R4, RZ, RZ, UR8 ;  /* 0x00000008ff047e24 */ /* 0x000fe2000f8e00ff */
[----:B-----5:R-:W-:Y:S01]  /*6b50*/  MOV R7, UR7 ;  /* 0x0000000700077c02 */ /* 0x020fe20008000f00 */
[----:B------:R-:W-:Y:S01]  /*6b60*/  IMAD.U32 R6, RZ, RZ, UR6 ;  /* 0x00000006ff067e24 */ /* 0x000fe2000f8e00ff */
[----:B---3--:R-:W-:Y:S01]  /*6b70*/  MOV R11, UR5 ;  /* 0x00000005000b7c02 */ /* 0x008fe20008000f00 */
[----:B------:R-:W-:Y:S02]  /*6b80*/  IMAD.U32 R10, RZ, RZ, UR4 ;  /* 0x00000004ff0a7e24 */ /* 0x000fe4000f8e00ff */
[----:B------:R-:W-:Y:S07]  /*6b90*/  LEPC R20, `(.L_x_107) ;  /* 0x000000001014794e */ /* 0x000fee0000000000 */
[----:B-1--4-:R-:W-:Y:S05]  /*6ba0*/  CALL.ABS.NOINC R2 ;  /* 0x0000000002007343 */ /* 0x012fea0003c00000 */
.L_x_107:
[----:B------:R-:W-:Y:S05]  /*6bb0*/  WARPSYNC.ALL ;  /* 0x0000000000007948 */ /* 0x000fea0003800000 */
[----:B------:R-:W-:Y:S01]  /*6bc0*/  R2UR UR4, R48 ;  /* 0x00000000300472ca */ /* 0x000fe200000e0000 */
[----:B------:R-:W-:Y:S01]  /*6bd0*/  BSSY.RECONVERGENT B0, `(.L_x_108) ;  /* 0x0000064000007945 */ /* 0x000fe20003800200 */
[----:B------:R-:W-:Y:S02]  /*6be0*/  ISETP.NE.AND P6, PT, R136, RZ, PT ;  /* 0x000000ff8800720c */ /* 0x000fe40003fc5270 */
[----:B------:R-:W-:Y:S02]  /*6bf0*/  ISETP.NE.AND P0, PT, R127, RZ, PT ;  /* 0x000000ff7f00720c */ /* 0x000fe40003f05270 */
[----:B------:R-:W-:Y:S02]  /*6c00*/  MOV R148, UR51 ;  /* 0x0000003300947c02 */ /* 0x000fe40008000f00 */
[----:B------:R-:W-:Y:S05]  /*6c10*/  MOV R147, UR37 ;  /* 0x0000002500937c02 */ /* 0x000fea0008000f00 */
[----:B------:R-:W2:Y:S02]  /*6c20*/  LDTM.x32 R4, tmem[UR4+0x20] ;  /* 0x00002004000479ee */ /* 0x000ea400082c0000 */
[----:B------:R-:W-:Y:S02]  /*6c30*/  @P6 LEA R148, R148, UR48, 0x3 ;  /* 0x0000003094946c11 */ /* 0x000fe4000f8e18ff */
[----:B------:R-:W-:Y:S02]  /*6c40*/  @P6 SHF.L.U32 R149, RZ, 0x1f, RZ ;  /* 0x0000001fff956819 */ /* 0x000fe400000006ff */
[----:B------:R-:W-:Y:S04]  /*6c50*/  @P6 IADD3 R148, PT, PT, R148, 0x50, RZ ;  /* 0x0000005094946810 */ /* 0x000fe80007ffe0ff */
[----:B------:R-:W-:Y:S02]  /*6c60*/  @P6 PRMT R147, R147, 0x654, R148 ;  /* 0x0000065493936816 */ /* 0x000fe40000000094 */
[----:B------:R-:W-:Y:S01]  /*6c70*/  LEA R148, R142, UR48, 0x3 ;  /* 0x000000308e947c11 */ /* 0x000fe2000f8e18ff */
[C---:B--2---:R-:W-:Y:S01]  /*6c80*/  FMUL R3, R46.reuse, R4 ;  /* 0x000000042e037220 */ /* 0x044fe20000400000 */
[C---:B-1----:R-:W-:Y:S01]  /*6c90*/  FMUL R0, R46.reuse, R5 ;  /* 0x000000052e007220 */ /* 0x042fe20000400000 */
[C---:B------:R-:W-:Y:S01]  /*6ca0*/  FMUL R5, R46.reuse, R6 ;  /* 0x000000062e057220 */ /* 0x040fe20000400000 */
[----:B------:R-:W-:Y:S01]  /*6cb0*/  FMUL R2, R46, R7 ;  /* 0x000000072e027220 */ /* 0x000fe20000400000 */
[C---:B---34-:R-:W-:Y:S01]  /*6cc0*/  FFMA R52, R50.reuse, R76, R3 ;  /* 0x0000004c32347223 */ /* 0x058fe20000000003 */
        /* <DEDUP_REMOVED lines=61> */
[C---:B--2---:R-:W-:Y:S01]  /*70a0*/  FFMA R56, R50.reuse, R104, R31 ;  /* 0x0000006832387223 */ /* 0x044fe2000000001f */
        /* <DEDUP_REMOVED lines=13> */
[----:B------:R-:W-:Y:S02]  /*7180*/  UIADD3 UR8, UP0, UPT, UR52, 0x680, URZ ;  /* 0x0000068034087890 */ /* 0x000fe4000ff1e0ff */
[----:B------:R-:W-:Y:S02]  /*7190*/  UIADD3 UR5, UPT, UPT, UR41, 0x20, URZ ;  /* 0x0000002029057890 */ /* 0x000fe4000fffe0ff */
[----:B------:R-:W-:Y:S02]  /*71a0*/  UIADD3 UR4, UPT, UPT, UR48, 0x4400, URZ ;  /* 0x0000440030047890 */ /* 0x000fe4000fffe0ff */
[----:B------:R-:W-:Y:S01]  /*71b0*/  UIADD3.X UR9, UPT, UPT, URZ, UR53, URZ, UP0, !UPT ;  /* 0x00000035ff097290 */ /* 0x000fe200087fe4ff */
[----:B------:R-:W-:Y:S01]  /*71c0*/  UMOV UR6, UR42 ;  /* 0x0000002a00067c82 */ /* 0x000fe20008000000 */
[----:B------:R-:W-:Y:S07]  /*71d0*/  UMOV UR7, UR36 ;  /* 0x0000002400077c82 */ /* 0x000fee0008000000 */
[----:B------:R1:W-:Y:S01]  /*71e0*/  UTMASTG.3D [UR4], [UR8] ;  /* 0x00000004080073b5 */ /* 0x0003e20008010000 */
[----:B------:R0:W-:Y:S01]  /*71f0*/  UTMACMDFLUSH ;  /* 0x00000000000079b7 */ /* 0x0001e20000000000 */
[----:B-1----:R-:W-:Y:S04]  /*7200*/  DEPBAR.LE SB0, 0x1 ;  /* 0x000080400000791a */ /* 0x002fe80000000000 */
.L_x_109:
[----:B------:R-:W-:Y:S05]  /*7210*/  BSYNC.RECONVERGENT B0 ;  /* 0x0000000000007941 */ /* 0x000fea0003800200 */
.L_x_108:
[----:B------:R-:W-:Y:S01]  /*7220*/  BAR.SYNC.DEFER_BLOCKING 0x1, 0x80 ;  /* 0x0042000000007b1d */ /* 0x000fe20000010000 */
[----:B------:R-:W-:Y:S04]  /*7230*/  UIADD3 UR40, UPT, UPT, UR51, 0x1, URZ ;  /* 0x0000000133287890 */ /* 0x000fe8000fffe0ff */
[----:B------:R-:W-:Y:S04]  /*7240*/  UISETP.NE.AND UP0, UPT, UR40, 0x4, UPT ;  /* 0x000000042800788c */ /* 0x000fe8000bf05270 */
[----:B------:R-:W-:Y:S01]  /*7250*/  USEL UR40, UR40, URZ, UP0 ;  /* 0x000000ff28287287 */ /* 0x000fe20008000000 */
[----:B------:R1:W-:Y:S01]  /*7260*/  @P6 SYNCS.ARRIVE.TRANS64.RED.A1T0 RZ, [R147+URZ], RZ ;  /* 0x000000ff93ff69a7 */ /* 0x0003e200081004ff */
[----:B------:R-:W-:Y:S01]  /*7270*/  BSSY B1, `(.L_x_110) ;  /* 0x0000020000017945 */ /* 0x000fe20003800000 */
[----:B------:R-:W2:Y:S02]  /*7280*/  @P6 SYNCS.PHASECHK.TRANS64.TRYWAIT P0, [R148+URZ+0x30], R149 ;  /* 0x00003095940065a7 */ /* 0x000ea400080011ff */
[----:B--2---:R-:W-:Y:S01]  /*7290*/  @P6 SEL R144, RZ, 0x1, !P0 ;  /* 0x00000001ff906807 */ /* 0x004fe20004000000 */
[----:B-1----:R-:W-:Y:S06]  /*72a0*/  @!P6 BRA `(.L_x_111) ;  /* 0x000000000070e947 */ /* 0x002fec0003800000 */
[----:B------:R-:W-:Y:S01]  /*72b0*/  ISETP.NE.AND P1, PT, R146, RZ, PT ;  /* 0x000000ff9200720c */ /* 0x000fe20003f25270 */
[----:B------:R-:W-:Y:S01]  /*72c0*/  BSSY B0, `(.L_x_112) ;  /* 0x000000b000007945 */ /* 0x000fe20003800000 */
[----:B------:R-:W-:Y:S11]  /*72d0*/  ISETP.NE.AND P0, PT, R144, RZ, PT ;  /* 0x000000ff9000720c */ /* 0x000ff60003f05270 */
[----:B------:R-:W-:Y:S05]  /*72e0*/  @P1 IMAD R4, R142, 0x4000, R139 ;  /* 0x000040008e041824 */ /* 0x000fea00078e028b */
[----:B------:R-:W-:Y:S04]  /*72f0*/  @P1 IADD3 R6, PT, PT, R4, UR48, RZ ;  /* 0x0000003004061c10 */ /* 0x000fe8000fffe0ff */
[----:B------:R-:W-:Y:S01]  /*7300*/  @P1 IADD3 R2, PT, PT, R143, R6, RZ ;  /* 0x000000068f021210 */ /* 0x000fe20007ffe0ff */
[--C-:B------:R-:W-:Y:S02]  /*7310*/  @P1 IMAD.IADD R0, R141, 0x1, R6.reuse ;  /* 0x000000018d001824 */ /* 0x100fe400078e0206 */
[----:B------:R-:W-:Y:S01]  /*7320*/  @P1 IMAD.IADD R3, R145, 0x1, R6 ;  /* 0x0000000191031824 */ /* 0x000fe200078e0206 */
[----:B------:R-:W-:Y:S06]  /*7330*/  @P0 BRA `(.L_x_113) ;  /* 0x00000000000c0947 */ /* 0x000fec0003800000 */
[----:B------:R-:W-:Y:S04]  /*7340*/  SHF.L.U32 R5, RZ, 0x1f, RZ ;  /* 0x0000001fff057819 */ /* 0x000fe800000006ff */
[----:B------:R-:W1:Y:S02]  /*7350*/  SYNCS.PHASECHK.TRANS64.TRYWAIT P0, [R148+URZ+0x30], R5 ;  /* 0x00003005940075a7 */ /* 0x000e6400080011ff */
[----:B-1----:R-:W-:Y:S05]  /*7360*/  @!P0 BRA `(.L_x_114) ;  /* 0x0000004800c88947 */ /* 0x002fea0003800000 */
.L_x_113:
[----:B------:R-:W-:Y:S05]  /*7370*/  BSYNC B0 ;  /* 0x0000000000007941 */ /* 0x000fea0003800000 */
.L_x_112:
[----:B------:R-:W-:Y:S01]  /*7380*/  ISETP.NE.AND P0, PT, R146, RZ, PT ;  /* 0x000000ff9200720c */ /* 0x000fe20003f05270 */
[----:B------:R-:W-:Y:S11]  /*7390*/  VIADD R142, R142, 0x1 ;  /* 0x000000018e8e7836 */ /* 0x000ff60000000000 */
[----:B------:R-:W-:Y:S01]  /*73a0*/  @!UPT UIADD3 URZ, UPT, UPT, URZ, URZ, URZ ;  /* 0x000000fffffff290 */ /* 0x000fe2000fffe0ff */
[----:B------:R2:W4:Y:S01]  /*73b0*/  @P0 LDS.128 R76, [R4+UR48+0x400] ;  /* 0x00040030044c0984 */ /* 0x0005220008000c00 */
[--C-:B------:R-:W-:Y:S01]  /*73c0*/  @P0 IMAD.IADD R6, R143, 0x1, R0.reuse ;  /* 0x000000018f060824 */ /* 0x100fe200078e0200 */
[C---:B-1----:R-:W-:Y:S01]  /*73d0*/  @P0 IADD3 R5, PT, PT, R145.reuse, R2, RZ ;  /* 0x0000000291050210 */ /* 0x042fe20007ffe0ff */
        /* <DEDUP_REMOVED lines=9> */
.L_x_111:
[----:B------:R-:W-:Y:S05]  /*7470*/  BSYNC B1 ;  /* 0x0000000000017941 */ /* 0x000fea0003800000 */
.L_x_110:
        /* <DEDUP_REMOVED lines=21> */
.L_x_115:
        /* <DEDUP_REMOVED lines=14> */
[C---:B------:R-:W-:Y:S01]  /*76b0*/  FMUL R0, R46.reuse, R5 ;  /* 0x000000052e007220 */ /* 0x040fe20000400000 */
        /* <DEDUP_REMOVED lines=11> */
[C---:B-1----:R-:W-:Y:S01]  /*7770*/  FFMA R56, R50.reuse, R80, R7 ;  /* 0x0000005032387223 */ /* 0x042fe20000000007 */
        /* <DEDUP_REMOVED lines=52> */
[C---:B-1----:R-:W-:Y:S01]  /*7ac0*/  FFMA R56, R50.reuse, R104, R31 ;  /* 0x0000006832387223 */ /* 0x042fe2000000001f */
        /* <DEDUP_REMOVED lines=22> */
.L_x_117:
[----:B------:R-:W-:Y:S05]  /*7c30*/  BSYNC.RECONVERGENT B0 ;  /* 0x0000000000007941 */ /* 0x000fea0003800200 */
.L_x_116:
[----:B------:R-:W-:Y:S01]  /*7c40*/  BAR.SYNC.DEFER_BLOCKING 0x1, 0x80 ;  /* 0x0042000000007b1d */ /* 0x000fe20000010000 */
[----:B------:R-:W-:Y:S04]  /*7c50*/  UIADD3 UR43, UPT, UPT, UR40, 0x1, URZ ;  /* 0x00000001282b7890 */ /* 0x000fe8000fffe0ff */
[----:B------:R-:W-:Y:S04]  /*7c60*/  UISETP.NE.AND UP0, UPT, UR43, 0x4, UPT ;  /* 0x000000042b00788c */ /* 0x000fe8000bf05270 */
[----:B------:R-:W-:Y:S01]  /*7c70*/  USEL UR43, UR43, URZ, UP0 ;  /* 0x000000ff2b2b7287 */ /* 0x000fe20008000000 */
[----:B------:R1:W-:Y:S01]  /*7c80*/  @P6 SYNCS.ARRIVE.TRANS64.RED.A1T0 RZ, [R147+URZ], RZ ;  /* 0x000000ff93ff69a7 */ /* 0x0003e200081004ff */
[----:B------:R-:W-:Y:S01]  /*7c90*/  BSSY B1, `(.L_x_118) ;  /* 0x0000023000017945 */ /* 0x000fe20003800000 */
[----:B------:R-:W2:Y:S01]  /*7ca0*/  @P6 SYNCS.PHASECHK.TRANS64.TRYWAIT P0, [R148+URZ+0x30], R149 ;  /* 0x00003095940065a7 */ /* 0x000ea200080011ff */
[----:B-1----:R-:W-:Y:S01]  /*7cb0*/  HFMA2 R147, -RZ, RZ, 0, 0 ;  /* 0x00000000ff937431 */ /* 0x002fe200000001ff */
[----:B--2---:R-:W-:Y:S01]  /*7cc0*/  @P6 SEL R144, RZ, 0x1, !P0 ;  /* 0x00000001ff906807 */ /* 0x004fe20004000000 */
[----:B------:R-:W-:Y:S06]  /*7cd0*/  @!P6 BRA `(.L_x_119) ;  /* 0x000000000078e947 */ /* 0x000fec0003800000 */
        /* <DEDUP_REMOVED lines=12> */
.L_x_121:
[----:B------:R-:W-:Y:S05]  /*7da0*/  BSYNC B0 ;  /* 0x0000000000007941 */ /* 0x000fea0003800000 */
.L_x_120:
[----:B------:R-:W-:Y:S02]  /*7db0*/  ISETP.NE.AND P0, PT, R146, RZ, PT ;  /* 0x000000ff9200720c */ /* 0x000fe40003f05270 */
[----:B------:R-:W-:Y:S11]  /*7dc0*/  IADD3 R142, PT, PT, R142, 0x1, RZ ;  /* 0x000000018e8e7810 */ /* 0x000ff60007ffe0ff */
[----:B------:R2:W4:Y:S01]  /*7dd0*/  @P0 LDS.128 R76, [R4+UR48+0x400] ;  /* 0x00040030044c0984 */ /* 0x0005220008000c00 */
[----:B------:R-:W-:Y:S01]  /*7de0*/  @P0 IMAD.IADD R6, R143, 0x1, R0 ;  /* 0x000000018f060824 */ /* 0x000fe200078e0200 */
[C---:B------:R-:W-:Y:S01]  /*7df0*/  @P0 IADD3 R7, PT, PT, R145.reuse, R0, RZ ;  /* 0x0000000091070210 */ /* 0x040fe20007ffe0ff */
[C---:B-1----:R-:W-:Y:S01]  /*7e00*/  @P0 IMAD.IADD R5, R145.reuse, 0x1, R2 ;  /* 0x0000000191050824 */ /* 0x042fe200078e0202 */
[----:B------:R2:W1:Y:S01]  /*7e10*/  @P0 LDS.128 R80, [R3+0x400] ;  /* 0x0004000003500984 */ /* 0x0004620000000c00 */
[----:B------:R-:W-:Y:S03]  /*7e20*/  @P0 IMAD.IADD R8, R145, 0x1, R6 ;  /* 0x0000000191080824 */ /* 0x000fe600078e0206 */
[----:B------:R2:W1:Y:S04]  /*7e30*/  @P0 LDS.128 R84, [R2+0x400] ;  /* 0x0004000002540984 */ /* 0x0004680000000c00 */
[----:B------:R2:W1:Y:S04]  /*7e40*/  @P0 LDS.128 R88, [R5+0x400] ;  /* 0x0004000005580984 */ /* 0x0004680000000c00 */
[----:B------:R2:W1:Y:S04]  /*7e50*/  @P0 LDS.128 R92, [R0+0x400] ;  /* 0x00040000005c0984 */ /* 0x0004680000000c00 */
[----:B------:R2:W1:Y:S04]  /*7e60*/  @P0 LDS.128 R96, [R7+0x400] ;  /* 0x0004000007600984 */ /* 0x0004680000000c00 */
[----:B------:R2:W1:Y:S04]  /*7e70*/  @P0 LDS.128 R100, [R6+0x400] ;  /* 0x0004000006640984 */ /* 0x0004680000000c00 */
[----:B------:R2:W1:Y:S01]  /*7e80*/  @P0 LDS.128 R104, [R8+0x400] ;  /* 0x0004000008680984 */ /* 0x0004620000000c00 */
[C---:B------:R-:W-:Y:S04]  /*7e90*/  ISETP.NE.AND P0, PT, R142.reuse, 0x4, PT ;  /* 0x000000048e00780c */ /* 0x040fe80003f05270 */
[----:B------:R-:W-:Y:S02]  /*7ea0*/  SEL R142, R142, RZ, P0 ;  /* 0x000000ff8e8e7207 */ /* 0x000fe40000000000 */
[----:B------:R-:W-:Y:S02]  /*7eb0*/  SEL R147, RZ, 0x1, P0 ;  /* 0x00000001ff937807 */ /* 0x000fe40000000000 */
.L_x_119:
[----:B------:R-:W-:Y:S05]  /*7ec0*/  BSYNC B1 ;  /* 0x0000000000017941 */ /* 0x000fea0003800000 */
.L_x_118:
        /* <DEDUP_REMOVED lines=21> */
.L_x_123:
        /* <DEDUP_REMOVED lines=9> */
[----:B------:R-:W-:Y:S02]  /*80b0*/  @P6 SHF.L.U32 R150, R147, 0x1f, RZ ;  /* 0x0000001f93966819 */ /* 0x000fe400000006ff */
        /* <DEDUP_REMOVED lines=92> */
.L_x_125:
[----:B------:R-:W-:Y:S05]  /*8680*/  BSYNC.RECONVERGENT B0 ;  /* 0x0000000000007941 */ /* 0x000fea0003800200 */
.L_x_124:
        /* <DEDUP_REMOVED lines=18> */
[----:B------:R-:W-:Y:S04]  /*87b0*/  SHF.L.U32 R6, R147, 0x1f, RZ ;  /* 0x0000001f93067819 */ /* 0x000fe800000006ff */
[----:B------:R-:W1:Y:S02]  /*87c0*/  SYNCS.PHASECHK.TRANS64.TRYWAIT P0, [R149+URZ+0x30], R6 ;  /* 0x00003006950075a7 */ /* 0x000e6400080011ff */
[----:B-1----:R-:W-:Y:S05]  /*87d0*/  @!P0 BRA `(.L_x_130) ;  /* 0x0000003400d48947 */ /* 0x002fea0003800000 */
.L_x_129:
[----:B------:R-:W-:Y:S05]  /*87e0*/  BSYNC B0 ;  /* 0x0000000000007941 */ /* 0x000fea0003800000 */
.L_x_128:
[----:B------:R-:W-:Y:S01]  /*87f0*/  ISETP.NE.AND P0, PT, R146, RZ, PT ;  /* 0x000000ff9200720c */ /* 0x000fe20003f05270 */
[----:B------:R-:W-:Y:S11]  /*8800*/  VIADD R142, R142, 0x1 ;  /* 0x000000018e8e7836 */ /* 0x000ff60000000000 */
[----:B------:R-:W-:Y:S01]  /*8810*/  @!UPT UIADD3 URZ, UPT, UPT, URZ, URZ, URZ ;  /* 0x000000fffffff290 */ /* 0x000fe2000fffe0ff */
[----:B------:R2:W4:Y:S01]  /*8820*/  @P0 LDS.128 R76, [R4+UR48+0x400] ;  /* 0x00040030044c0984 */ /* 0x0005220008000c00 */
[----:B-1----:R-:W-:Y:S02]  /*8830*/  @P0 IMAD.IADD R6, R143, 0x1, R0 ;  /* 0x000000018f060824 */ /* 0x002fe400078e0200 */
[C---:B------:R-:W-:Y:S01]  /*8840*/  @P0 IMAD.IADD R5, R145.reuse, 0x1, R2 ;  /* 0x0000000191050824 */ /* 0x040fe200078e0202 */
[----:B------:R1:W1:Y:S01]  /*8850*/  @P0 LDS.128 R80, [R3+0x400] ;  /* 0x0004000003500984 */ /* 0x0002620000000c00 */
[C---:B------:R-:W-:Y:S02]  /*8860*/  @P0 IMAD.IADD R7, R145.reuse, 0x1, R0 ;  /* 0x0000000191070824 */ /* 0x040fe400078e0200 */
[----:B------:R-:W-:Y:S01]  /*8870*/  @P0 IMAD.IADD R8, R145, 0x1, R6 ;  /* 0x0000000191080824 */ /* 0x000fe200078e0206 */
[----:B------:R1:W1:Y:S04]  /*8880*/  @P0 LDS.128 R84, [R2+0x400] ;  /* 0x0004000002540984 */ /* 0x0002680000000c00 */
[----:B------:R1:W1:Y:S04]  /*8890*/  @P0 LDS.128 R88, [R5+0x400] ;  /* 0x0004000005580984 */ /* 0x0002680000000c00 */
[----:B------:R1:W1:Y:S04]  /*88a0*/  @P0 LDS.128 R92, [R0+0x400] ;  /* 0x00040000005c0984 */ /* 0x0002680000000c00 */
[----:B------:R1:W1:Y:S04]  /*88b0*/  @P0 LDS.128 R96, [R7+0x400] ;  /* 0x0004000007600984 */ /* 0x0002680000000c00 */
[----:B------:R1:W1:Y:S04]  /*88c0*/  @P0 LDS.128 R100, [R6+0x400] ;  /* 0x0004000006640984 */ /* 0x0002680000000c00 */
[----:B------:R1:W1:Y:S01]  /*88d0*/  @P0 LDS.128 R104, [R8+0x400] ;  /* 0x0004000008680984 */ /* 0x0002620000000c00 */
[C---:B------:R-:W-:Y:S04]  /*88e0*/  ISETP.NE.AND P0, PT, R142.reuse, 0x4, PT ;  /* 0x000000048e00780c */ /* 0x040fe80003f05270 */
[----:B--2---:R-:W-:Y:S02]  /*88f0*/  SEL R4, RZ, 0x1, P0 ;  /* 0x00000001ff047807 */ /* 0x004fe40000000000 */
[----:B------:R-:W-:Y:S02]  /*8900*/  SEL R142, R142, RZ, P0 ;  /* 0x000000ff8e8e7207 */ /* 0x000fe40000000000 */
[----:B------:R-:W-:Y:S02]  /*8910*/  LOP3.LUT R147, R147, R4, RZ, 0x3c, !PT ;  /* 0x0000000493937212 */ /* 0x000fe400078e3cff */
.L_x_127:
[----:B------:R-:W-:Y:S05]  /*8920*/  BSYNC B1 ;  /* 0x0000000000017941 */ /* 0x000fea0003800000 */
.L_x_126:
[----:B-1----:R-:W-:Y:S05]  /*8930*/  VIADD R3, R48, 0x80 ;  /* 0x0000008030037836 */ /* 0x002fea0000000000 */
[----:B------:R-:W-:Y:S04]  /*8940*/  SHF.R.U32.HI R3, RZ, 0x15, R3 ;  /* 0x00000015ff037819 */ /* 0x000fe80000011603 */
[----:B------:R-:W-:Y:S11]  /*8950*/  LOP3.LUT P0, RZ, R3, 0x3, R120, 0x48, !PT ;  /* 0x0000000303ff7812 */ /* 0x000ff60007804878 */
[----:B------:R-:W-:Y:S02]  /*8960*/  @!UPT UIADD3 URZ, UPT, UPT, URZ, URZ, URZ ;  /* 0x000000fffffff290 */ /* 0x000fe4000fffe0ff */
[----:B------:R-:W-:Y:S05]  /*8970*/  @!P0 BRA `(.L_x_131) ;  /* 0x0000000000408947 */ /* 0x000fea0003800000 */
[----:B------:R-:W1:Y:S01]  /*8980*/  LDCU.64 UR8, c[0x4][0x70] ;  /* 0x01000e00ff0877ac */ /* 0x000e620008000a00 */
[----:B------:R-:W-:Y:S01]  /*8990*/  MOV R3, 0x0 ;  /* 0x0000000000037802 */ /* 0x000fe20000000f00 */
[----:B------:R-:W-:Y:S02]  /*89a0*/  HFMA2 R12, -RZ, RZ, 0, 5.9604644775390625e-08 ;  /* 0x00000001ff0c7431 */ /* 0x000fe400000001ff */
[----:B------:R-:W-:Y:S02]  /*89b0*/  IMAD.MOV.U32 R8, RZ, RZ, 0x192 ;  /* 0x00000192ff087424 */ /* 0x000fe400078e00ff */
[----:B------:R-:W-:Y:S01]  /*89c0*/  IMAD.MOV.U32 R13, RZ, RZ, RZ ;  /* 0x000000ffff0d7224 */ /* 0x000fe200078e00ff */
[----:B------:R-:W2:Y:S01]  /*89d0*/  LDCU.64 UR6, c[0x4][0x78] ;  /* 0x01000f00ff0677ac */ /* 0x000ea20008000a00 */
[----:B------:R-:W3:Y:S01]  /*89e0*/  LDC.64 R2, c[0x4][R3] ;  /* 0x0100000003027b82 */ /* 0x000ee20000000a00 */
[----:B------:R-:W5:Y:S01]  /*89f0*/  LDCU.64 UR4, c[0x4][0x10] ;  /* 0x01000200ff0477ac */ /* 0x000f620008000a00 */
[----:B-1----:R-:W-:Y:S01]  /*8a00*/  MOV R5, UR9 ;  /* 0x0000000900057c02 */ /* 0x002fe20008000f00 */
[----:B------:R-:W-:Y:S01]  /*8a10*/  IMAD.U32 R4, RZ, RZ, UR8 ;  /* 0x00000008ff047e24 */ /* 0x000fe2000f8e00ff */
[----:B--2---:R-:W-:Y:S01]  /*8a20*/  MOV R7, UR7 ;  /* 0x0000000700077c02 */ /* 0x004fe20008000f00 */
[----:B------:R-:W-:Y:S01]  /*8a30*/  IMAD.U32 R6, RZ, RZ, UR6 ;  /* 0x00000006ff067e24 */ /* 0x000fe2000f8e00ff */
[----:B-----5:R-:W-:Y:S01]  /*8a40*/  MOV R11, UR5 ;  /* 0x00000005000b7c02 */ /* 0x020fe20008000f00 */
[----:B------:R-:W-:Y:S02]  /*8a50*/  IMAD.U32 R10, RZ, RZ, UR4 ;  /* 0x00000004ff0a7e24 */ /* 0x000fe4000f8e00ff */
[----:B------:R-:W-:Y:S07]  /*8a60*/  LEPC R20, `(.L_x_131) ;  /* 0x000000001014794e */ /* 0x000fee0000000000 */
[----:B---34-:R-:W-:Y:S05]  /*8a70*/  CALL.ABS.NOINC R2 ;  /* 0x0000000002007343 */ /* 0x018fea0003c00000 */
.L_x_131:
[----:B------:R-:W-:Y:S05]  /*8a80*/  WARPSYNC.ALL ;  /* 0x0000000000007948 */ /* 0x000fea0003800000 */
[----:B------:R-:W-:Y:S01]  /*8a90*/  R2UR UR4, R48 ;  /* 0x00000000300472ca */ /* 0x000fe200000e0000 */
[----:B------:R-:W-:Y:S01]  /*8aa0*/  BSSY.RECONVERGENT B0, `(.L_x_132) ;  /* 0x0000067000007945 */ /* 0x000fe20003800200 */
[----:B------:R-:W-:Y:S02]  /*8ab0*/  ISETP.NE.AND P6, PT, R136, RZ, PT ;  /* 0x000000ff8800720c */ /* 0x000fe40003fc5270 */
[----:B------:R-:W-:Y:S02]  /*8ac0*/  ISETP.NE.AND P0, PT, R127, RZ, PT ;  /* 0x000000ff7f00720c */ /* 0x000fe40003f05270 */
[----:B------:R-:W-:Y:S02]  /*8ad0*/  MOV R149, UR40 ;  /* 0x0000002800957c02 */ /* 0x000fe40008000f00 */
[----:B------:R-:W-:Y:S05]  /*8ae0*/  MOV R148, UR37 ;  /* 0x0000002500947c02 */ /* 0x000fea0008000f00 */
[----:B------:R-:W1:Y:S02]  /*8af0*/  LDTM.x32 R4, tmem[UR4+0x80] ;  /* 0x00008004000479ee */ /* 0x000e6400082c0000 */
[----:B------:R-:W-:Y:S02]  /*8b00*/  @P6 LEA R149, R149, UR48, 0x3 ;  /* 0x0000003095956c11 */ /* 0x000fe4000f8e18ff */
[----:B------:R-:W-:Y:S02]  /*8b10*/  @P6 SHF.L.U32 R150, R147, 0x1f, RZ ;  /* 0x0000001f93966819 */ /* 0x000fe400000006ff */
[----:B------:R-:W-:Y:S04]  /*8b20*/  @P6 IADD3 R149, PT, PT, R149, 0x50, RZ ;  /* 0x0000005095956810 */ /* 0x000fe80007ffe0ff */
[----:B------:R-:W-:Y:S02]  /*8b30*/  @P6 PRMT R148, R148, 0x654, R149 ;  /* 0x0000065494946816 */ /* 0x000fe40000000095 */
[----:B------:R-:W-:Y:S01]  /*8b40*/  LEA R149, R142, UR48, 0x3 ;  /* 0x000000308e957c11 */ /* 0x000fe2000f8e18ff */
[C---:B-1----:R-:W-:Y:S01]  /*8b50*/  FMUL R3, R46.reuse, R4 ;  /* 0x000000042e037220 */ /* 0x042fe20000400000 */
        /* <DEDUP_REMOVED lines=80> */
[----:B------:R-:W-:Y:S02]  /*9060*/  UIADD3 UR8, UP0, UPT, UR52, 0x680, URZ ;  /* 0x0000068034087890 */ /* 0x000fe4000ff1e0ff */
[----:B------:R-:W-:Y:S02]  /*9070*/  UIADD3 UR5, UPT, UPT, UR41, 0x80, URZ ;  /* 0x0000008029057890 */ /* 0x000fe4000fffe0ff */
[----:B------:R-:W-:Y:S01]  /*9080*/  MOV R121, UR10 ;  /* 0x0000000a00797c02 */ /* 0x000fe20008000f00 */
[----:B------:R-:W-:Y:S01]  /*9090*/  UIADD3.X UR9, UPT, UPT, URZ, UR53, URZ, UP0, !UPT ;  /* 0x00000035ff097290 */ /* 0x000fe200087fe4ff */
[----:B------:R-:W-:Y:S02]  /*90a0*/  UMOV UR6, UR42 ;  /* 0x0000002a00067c82 */ /* 0x000fe40008000000 */
[----:B------:R-:W-:Y:S01]  /*90b0*/  R2UR UR4, R121 ;  /* 0x00000000790472ca */ /* 0x000fe200000e0000 */
[----:B------:R-:W-:Y:S11]  /*90c0*/  UMOV UR7, UR36 ;  /* 0x0000002400077c82 */ /* 0x000ff60008000000 */
[----:B------:R-:W-:Y:S01]  /*90d0*/  @!UPT UIADD3 URZ, UPT, UPT, URZ, URZ, URZ ;  /* 0x000000fffffff290 */ /* 0x000fe2000fffe0ff */
[----:B------:R1:W-:Y:S01]  /*90e0*/  UTMASTG.3D [UR4], [UR8] ;  /* 0x00000004080073b5 */ /* 0x0003e20008010000 */
[----:B------:R0:W-:Y:S01]  /*90f0*/  UTMACMDFLUSH ;  /* 0x00000000000079b7 */ /* 0x0001e20000000000 */
[----:B-1----:R-:W-:Y:S04]  /*9100*/  DEPBAR.LE SB0, 0x1 ;  /* 0x000080400000791a */ /* 0x002fe80000000000 */
.L_x_133:
[----:B------:R-:W-:Y:S05]  /*9110*/  BSYNC.RECONVERGENT B0 ;  /* 0x0000000000007941 */ /* 0x000fea0003800200 */
.L_x_132:
        /* <DEDUP_REMOVED lines=21> */
.L_x_137:
[----:B------:R-:W-:Y:S05]  /*9270*/  BSYNC B0 ;  /* 0x0000000000007941 */ /* 0x000fea0003800000 */
.L_x_136:
        /* <DEDUP_REMOVED lines=19> */
.L_x_135:
[----:B------:R-:W-:Y:S05]  /*93b0*/  BSYNC B1 ;  /* 0x0000000000017941 */ /* 0x000fea0003800000 */
.L_x_134:
        /* <DEDUP_REMOVED lines=21> */
.L_x_139:
        /* <DEDUP_REMOVED lines=102> */
.L_x_141:
[----:B------:R-:W-:Y:S05]  /*9b70*/  BSYNC.RECONVERGENT B0 ;  /* 0x0000000000007941 */ /* 0x000fea0003800200 */
.L_x_140:
        /* <DEDUP_REMOVED lines=21> */
.L_x_145:
[----:B------:R-:W-:Y:S05]  /*9cd0*/  BSYNC B0 ;  /* 0x0000000000007941 */ /* 0x000fea0003800000 */
.L_x_144:
        /* <DEDUP_REMOVED lines=19> */
.L_x_143:
[----:B------:R-:W-:Y:S05]  /*9e10*/  BSYNC B1 ;  /* 0x0000000000017941 */ /* 0x000fea0003800000 */
.L_x_142:
        /* <DEDUP_REMOVED lines=21> */
.L_x_147:
[----:B------:R-:W-:Y:S05]  /*9f70*/  WARPSYNC.ALL ;  /* 0x0000000000007948 */ /* 0x000fea0003800000 */
[----:B------:R-:W-:Y:S01]  /*9f80*/  R2UR UR4, R48 ;  /* 0x00000000300472ca */ /* 0x000fe200000e0000 */
[----:B------:R-:W-:Y:S01]  /*9f90*/  BSSY.RECONVERGENT B0, `(.L_x_148) ;  /* 0x0000064000007945 */ /* 0x000fe20003800200 */
[----:B------:R-:W-:Y:S02]  /*9fa0*/  ISETP.NE.AND P6, PT, R136, RZ, PT ;  /* 0x000000ff8800720c */ /* 0x000fe40003fc5270 */
[----:B---3--:R-:W-:Y:S02]  /*9fb0*/  MOV R53, UR40 ;  /* 0x0000002800357c02 */ /* 0x008fe40008000f00 */
[----:B------:R-:W-:Y:S02]  /*9fc0*/  MOV R148, UR37 ;  /* 0x0000002500947c02 */ /* 0x000fe40008000f00 */
[----:B------:R-:W-:Y:S05]  /*9fd0*/  ISETP.NE.AND P0, PT, R127, RZ, PT ;  /* 0x000000ff7f00720c */ /* 0x000fea0003f05270 */
[----:B------:R-:W1:Y:S02]  /*9fe0*/  LDTM.x32 R4, tmem[UR4+0xc0] ;  /* 0x0000c004000479ee */ /* 0x000e6400082c0000 */
[----:B------:R-:W-:Y:S04]  /*9ff0*/  @P6 LEA R53, R53, UR48, 0x3 ;  /* 0x0000003035356c11 */ /* 0x000fe8000f8e18ff */
[----:B------:R-:W-:Y:S04]  /*a000*/  @P6 IADD3 R53, PT, PT, R53, 0x50, RZ ;  /* 0x0000005035356810 */ /* 0x000fe80007ffe0ff */
[----:B------:R-:W-:Y:S01]  /*a010*/  @P6 PRMT R148, R148, 0x654, R53 ;  /* 0x0000065494946816 */ /* 0x000fe20000000035 */
[C---:B-1----:R-:W-:Y:S01]  /*a020*/  FMUL R3, R46.reuse, R4 ;  /* 0x000000042e037220 */ /* 0x042fe20000400000 */
[C---:B------:R-:W-:Y:S01]  /*a030*/  FMUL R0, R46.reuse, R5 ;  /* 0x000000052e007220 */ /* 0x040fe20000400000 */
[C---:B------:R-:W-:Y:S01]  /*a040*/  FMUL R5, R46.reuse, R6 ;  /* 0x000000062e057220 */ /* 0x040fe20000400000 */
[----:B------:R-:W-:Y:S01]  /*a050*/  FMUL R2, R46, R7 ;  /* 0x000000072e027220 */ /* 0x000fe20000400000 */
[C---:B----4-:R-:W-:Y:S01]  /*a060*/  FFMA R52, R50.reuse, R76, R3 ;  /* 0x0000004c32347223 */ /* 0x050fe20000000003 */
        /* <DEDUP_REMOVED lines=65> */
[----:B------:R-:W-:Y:S01]  /*a480*/  FFMA R59, R50, R107, R0 ;  /* 0x0000006b323b7223 */ /* 0x000fe20000000000 */
[----:B---3--:R-:W-:Y:S02]  /*a490*/  LEA R60, R142, UR48, 0x3 ;  /* 0x000000308e3c7c11 */ /* 0x008fe4000f8e18ff */
[----:B------:R-:W-:Y:S02]  /*a4a0*/  @P6 SHF.L.U32 R61, R147, 0x1f, RZ ;  /* 0x0000001f933d6819 */ /* 0x000fe400000006ff */
        /* <DEDUP_REMOVED lines=18> */
.L_x_149:
[----:B------:R-:W-:Y:S05]  /*a5d0*/  BSYNC.RECONVERGENT B0 ;  /* 0x0000000000007941 */ /* 0x000fea0003800200 */
.L_x_148:
        /* <DEDUP_REMOVED lines=21> */
.L_x_153:
[----:B------:R-:W-:Y:S05]  /*a730*/  BSYNC B0 ;  /* 0x0000000000007941 */ /* 0x000fea0003800000 */
.L_x_152:
[----:B------:R-:W-:Y:S11]  /*a740*/  ISETP.NE.AND P0, PT, R146, RZ, PT ;  /* 0x000000ff9200720c */ /* 0x000ff60003f05270 */
[----:B------:R-:W-:Y:S02]  /*a750*/  @!UPT UIADD3 URZ, UPT, UPT, URZ, URZ, URZ ;  /* 0x000000fffffff290 */ /* 0x000fe4000fffe0ff */
[----:B------:R2:W3:Y:S01]  /*a760*/  @P0 LDS.128 R76, [R142+UR48+0x400] ;  /* 0x000400308e4c0984 */ /* 0x0004e20008000c00 */
[----:B------:R-:W-:Y:S01]  /*a770*/  @P0 IMAD.IADD R6, R143, 0x1, R2 ;  /* 0x000000018f060824 */ /* 0x000fe200078e0202 */
        /* <DEDUP_REMOVED lines=10> */
.L_x_151:
[----:B------:R-:W-:Y:S05]  /*a820*/  BSYNC B1 ;  /* 0x0000000000017941 */ /* 0x000fea0003800000 */
.L_x_150:
        /* <DEDUP_REMOVED lines=21> */
.L_x_155:
[----:B------:R-:W-:Y:S01]  /*a980*/  ISETP.NE.AND P0, PT, R127, RZ, PT ;  /* 0x000000ff7f00720c */ /* 0x000fe20003f05270 */
[----:B------:R-:W-:Y:S05]  /*a990*/  WARPSYNC.ALL ;  /* 0x0000000000007948 */ /* 0x000fea0003800000 */
[----:B------:R-:W-:Y:S01]  /*a9a0*/  R2UR UR4, R48 ;  /* 0x00000000300472ca */ /* 0x000fe200000e0000 */
[----:B------:R-:W-:Y:S01]  /*a9b0*/  BSSY.RECONVERGENT B0, `(.L_x_156) ;  /* 0x0000060000007945 */ /* 0x000fe20003800200 */
[----:B------:R-:W-:Y:S11]  /*a9c0*/  R2UR UR5, R140 ;  /* 0x000000008c0572ca */ /* 0x000ff600000e0000 */
[----:B------:R-:W2:Y:S01]  /*a9d0*/  LDTM.x32 R4, tmem[UR4+0xe0] ;  /* 0x0000e004000479ee */ /* 0x000ea200082c0000 */
[----:B------:R-:W-:Y:S01]  /*a9e0*/  NOP ;  /* 0x0000000000007918 */ /* 0x000fe20000000000 */
[----:B------:R-:W-:Y:S04]  /*a9f0*/  UIADD3 UR5, UPT, UPT, UR5, 0xb0, URZ ;  /* 0x000000b005057890 */ /* 0x000fe8000fffe0ff */
[----:B------:R-:W-:Y:S09]  /*aa00*/  UPRMT UR5, UR37, 0x654, UR5 ;  /* 0x0000065425057896 */ /* 0x000ff20008000005 */
[----:B--2---:R-:W-:Y:S01]  /*aa10*/  SYNCS.ARRIVE.TRANS64.RED.A1T0 RZ, [UR5], RZ ;  /* 0x000000ffffff79a7 */ /* 0x004fe20008100405 */
[C---:B------:R-:W-:Y:S01]  /*aa20*/  FMUL R3, R46.reuse, R4 ;  /* 0x000000042e037220 */ /* 0x040fe20000400000 */
        /* <DEDUP_REMOVED lines=11> */
[----:B------:R-:W-:Y:S01]  /*aae0*/  STS.128 [R139+UR48+0xc400], R52 ;  /* 0x00c400348b007988 */ /* 0x000fe20008000c30 */
        /* <DEDUP_REMOVED lines=8> */
[----:B------:R-:W-:Y:S01]  /*ab70*/  STS.128 [R138+0xc400], R56 ;  /* 0x00c400388a007388 */ /* 0x000fe20000000c00 */
        /* <DEDUP_REMOVED lines=34> */
[C---:B------:R-:W-:Y:S01]  /*ada0*/  FMUL R26, R46.reuse, R31 ;  /* 0x0000001f2e1a7220 */ /* 0x040fe20000400000 */
[C---:B------:R-:W-:Y:S01]  /*adb0*/  FMUL R31, R46.reuse, R32 ;  /* 0x000000202e1f7220 */ /* 0x040fe20000400000 */
[C---:B------:R-:W-:Y:S01]  /*adc0*/  FMUL R28, R46.reuse, R33 ;  /* 0x000000212e1c7220 */ /* 0x040fe20000400000 */
[----:B------:R-:W-:Y:S01]  /*add0*/  FMUL R33, R46, R34 ;  /* 0x000000222e217220 */ /* 0x000fe20000400000 */
[----:B------:R2:W-:Y:S01]  /*ade0*/  STS.128 [R133+0xc400], R16 ;  /* 0x00c4001085007388 */ /* 0x0005e20000000c00 */
[C---:B-1----:R-:W-:Y:S01]  /*adf0*/  FFMA R4, R50.reuse, R100, R27 ;  /* 0x0000006432047223 */ /* 0x042fe2000000001b */
[C---:B------:R-:W-:Y:S01]  /*ae00*/  FFMA R5, R50.reuse, R101, R24 ;  /* 0x0000006532057223 */ /* 0x040fe20000000018 */
[C---:B------:R-:W-:Y:S01]  /*ae10*/  FFMA R6, R50.reuse, R102, R29 ;  /* 0x0000006632067223 */ /* 0x040fe2000000001d */
[----:B------:R-:W-:Y:S01]  /*ae20*/  FFMA R7, R50, R103, R26 ;  /* 0x0000006732077223 */ /* 0x000fe2000000001a */
[----:B------:R-:W-:Y:S01]  /*ae30*/  FMUL R30, R46, R35 ;  /* 0x000000232e1e7220 */ /* 0x000fe20000400000 */
[C---:B------:R-:W-:Y:S01]  /*ae40*/  FFMA R20, R50.reuse, R104, R31 ;  /* 0x0000006832147223 */ /* 0x040fe2000000001f */
        /* <DEDUP_REMOVED lines=22> */
.L_x_157:
[----:B------:R-:W-:Y:S05]  /*afb0*/  BSYNC.RECONVERGENT B0 ;  /* 0x0000000000007941 */ /* 0x000fea0003800200 */
.L_x_156:
[----:B------:R-:W-:Y:S01]  /*afc0*/  BAR.SYNC.DEFER_BLOCKING 0x1, 0x80 ;  /* 0x0042000000007b1d */ /* 0x000fe20000010000 */
[----:B------:R-:W-:Y:S01]  /*afd0*/  UISETP.NE.AND UP0, UPT, UR49, -0x8, UPT ;  /* 0xfffffff83100788c */ /* 0x000fe2000bf05270 */
[----:B------:R-:W-:Y:S08]  /*afe0*/  IADD3 R44, PT, PT, R44, 0x1, RZ ;  /* 0x000000012c2c7810 */ /* 0x000ff00007ffe0ff */
[----:B------:R-:W-:Y:S05]  /*aff0*/  BRA.U !UP0, `(.L_x_158) ;  /* 0x0000000108287547 */ /* 0x000fea000b800000 */
[----:B------:R-:W-:Y:S01]  /*b000*/  ISETP.NE.AND P0, PT, R136, RZ, PT ;  /* 0x000000ff8800720c */ /* 0x000fe20003f05270 */
[----:B------:R-:W-:Y:S01]  /*b010*/  IMAD.U32 R3, RZ, RZ, UR51 ;  /* 0x00000033ff037e24 */ /* 0x000fe2000f8e00ff */
[----:B------:R-:W-:Y:S01]  /*b020*/  UIADD3 UR51, UPT, UPT, UR51, 0x1, URZ ;  /* 0x0000000133337890 */ /* 0x000fe2000fffe0ff */
[----:B------:R-:W-:Y:S03]  /*b030*/  IMAD.U32 R0, RZ, RZ, UR37 ;  /* 0x00000025ff007e24 */ /* 0x000fe6000f8e00ff */
[----:B------:R-:W-:Y:S04]  /*b040*/  UISETP.NE.AND UP0, UPT, UR51, 0x4, UPT ;  /* 0x000000043300788c */ /* 0x000fe8000bf05270 */
[----:B------:R-:W-:Y:S03]  /*b050*/  USEL UR51, UR51, URZ, UP0 ;  /* 0x000000ff33337287 */ /* 0x000fe60008000000 */
[----:B------:R-:W-:Y:S05]  /*b060*/  @P0 LEA R3, R3, UR48, 0x3 ;  /* 0x0000003003030c11 */ /* 0x000fea000f8e18ff */
[----:B------:R-:W-:Y:S05]  /*b070*/  @P0 VIADD R3, R3, 0x50 ;  /* 0x0000005003030836 */ /* 0x000fea0000000000 */
[----:B------:R-:W-:Y:S04]  /*b080*/  @P0 PRMT R0, R0, 0x654, R3 ;  /* 0x0000065400000816 */ /* 0x000fe80000000003 */
[----:B------:R1:W-:Y:S03]  /*b090*/  @P0 SYNCS.ARRIVE.TRANS64.RED.A1T0 RZ, [R0+URZ], RZ ;  /* 0x000000ff00ff09a7 */ /* 0x0003e600081004ff */
.L_x_158:
[----:B------:R-:W-:Y:S01]  /*b0a0*/  ISETP.NE.AND P2, PT, R128, RZ, PT ;  /* 0x000000ff8000720c */ /* 0x000fe20003f45270 */
[----:B------:R-:W-:Y:S01]  /*b0b0*/  UIADD3 UR49, UPT, UPT, UR49, 0x8, URZ ;  /* 0x0000000831317890 */ /* 0x000fe2000fffe0ff */
[----:B------:R-:W-:Y:S01]  /*b0c0*/  ISETP.NE.AND P0, PT, R130, 0x2, PT ;  /* 0x000000028200780c */ /* 0x000fe20003f05270 */
[----:B--2---:R-:W-:Y:S01]  /*b0d0*/  IMAD.IADD R20, R43, 0x1, R49 ;  /* 0x000000012b147824 */ /* 0x004fe200078e0231 */
[----:B------:R-:W-:Y:S01]  /*b0e0*/  ISETP.NE.AND P1, PT, R44, 0x2, PT ;  /* 0x000000022c00780c */ /* 0x000fe20003f25270 */
[----:B------:R-:W-:Y:S01]  /*b0f0*/  IMAD.IADD R21, R45, 0x1, R114 ;  /* 0x000000012d157824 */ /* 0x000fe200078e0272 */
[----:B-1----:R-:W-:Y:S02]  /*b100*/  SEL R0, RZ, 0x1, P0 ;  /* 0x00000001ff007807 */ /* 0x002fe40000000000 */
[----:B------:R-:W-:Y:S02]  /*b110*/  SEL R3, RZ, 0x1, P1 ;  /* 0x00000001ff037807 */ /* 0x000fe40000800000 */
[----:B------:R-:W-:Y:S02]  /*b120*/  LOP3.LUT R123, R123, R0, RZ, 0x3c, !PT ;  /* 0x000000007b7b7212 */ /* 0x000fe400078e3cff */
[----:B------:R-:W-:Y:S02]  /*b130*/  LOP3.LUT R124, R124, R3, RZ, 0x3c, !PT ;  /* 0x000000037c7c7212 */ /* 0x000fe400078e3cff */
[----:B------:R-:W-:Y:S02]  /*b140*/  @P2 R2UR UR36, R122 ;  /* 0x000000007a2422ca */ /* 0x000fe400000e0000 */
[----:B------:R-:W-:Y:S02]  /*b150*/  SEL R130, R130, RZ, P0 ;  /* 0x000000ff82827207 */ /* 0x000fe40000000000 */
[----:B------:R-:W-:Y:S01]  /*b160*/  SEL R44, R44, RZ, P1 ;  /* 0x000000ff2c2c7207 */ /* 0x000fe20000800000 */
[----:B------:R-:W-:Y:S10]  /*b170*/  @P2 BRA `(.L_x_159) ;  /* 0xffffff9c00c02947 */ /* 0x000ff4000383ffff */
[----:B------:R-:W-:-:S09]  /*b180*/  UISETP.NE.AND UP0, UPT, UR50, URZ, UPT ;  /* 0x000000ff3200728c */ /* 0x000fd2000bf05270 */
[----:B------:R-:W-:Y:S05]  /*b190*/  BRA.U !UP0, `(.L_x_160) ;  /* 0x0000000108487547 */ /* 0x000fea000b800000 */
[----:B------:R-:W1:Y:S02]  /*b1a0*/  LDCU.64 UR4, c[0x0][0x890] ;  /* 0x00011200ff0477ac */ /* 0x000e640008000a00 */
[----:B-1----:R-:W-:-:S04]  /*b1b0*/  UISETP.NE.U32.AND UP0, UPT, UR4, URZ, UPT ;  /* 0x000000ff0400728c */ /* 0x002fc8000bf05070 */
[----:B------:R-:W-:-:S09]  /*b1c0*/  UISETP.NE.AND.EX UP0, UPT, UR5, URZ, UPT, UP0 ;  /* 0x000000ff0500728c */ /* 0x000fd2000bf05300 */
[----:B------:R-:W-:Y:S05]  /*b1d0*/  BRA.U UP0, `(.L_x_161) ;  /* 0x00000001000c7547 */ /* 0x000fea000b800000 */
[----:B------:R-:W-:-:S13]  /*b1e0*/  FSETP.NEU.AND P0, PT, R50, RZ, PT ;  /* 0x000000ff3200720b */ /* 0x000fda0003f0d000 */
[----:B------:R-:W-:Y:S05]  /*b1f0*/  @!P0 EXIT ;  /* 0x000000000000894d */ /* 0x000fea0003800000 */
[----:B------:R-:W-:Y:S05]  /*b200*/  BRA `(.L_x_160) ;  /* 0x00000000002c7947 */ /* 0x000fea0003800000 */
.L_x_161:
[----:B------:R-:W-:Y:S01]  /*b210*/  ISETP.NE.AND P0, PT, R129, RZ, PT ;  /* 0x000000ff8100720c */ /* 0x000fe20003f05270 */
[----:B------:R-:W-:-:S12]  /*b220*/  BSSY.RECONVERGENT B0, `(.L_x_160) ;  /* 0x0000009000007945 */ /* 0x000fd80003800200 */
[----:B------:R-:W-:Y:S05]  /*b230*/  @P0 BRA `(.L_x_162) ;  /* 0x0000000000140947 */ /* 0x000fea0003800000 */
[----:B------:R-:W1:Y:S02]  /*b240*/  LDCU.64 UR4, c[0x0][0x888] ;  /* 0x00011100ff0477ac */ /* 0x000e640008000a00 */
[----:B-1----:R-:W-:-:S04]  /*b250*/  ISETP.NE.U32.AND P0, PT, RZ, UR4, PT ;  /* 0x00000004ff007c0c */ /* 0x002fc8000bf05070 */
[----:B------:R-:W-:-:S13]  /*b260*/  ISETP.NE.AND.EX P0, PT, RZ, UR5, PT, P0 ;  /* 0x00000005ff007c0c */ /* 0x000fda000bf05300 */
[----:B------:R-:W-:Y:S05]  /*b270*/  @!P0 EXIT ;  /* 0x000000000000894d */ /* 0x000fea0003800000 */
[----:B------:R-:W-:Y:S05]  /*b280*/  BRA `(.L_x_163) ;  /* 0x0000000000087947 */ /* 0x000fea0003800000 */
.L_x_162:
[----:B------:R-:W-:-:S13]  /*b290*/  FSETP.NEU.AND P0, PT, R50, RZ, PT ;  /* 0x000000ff3200720b */ /* 0x000fda0003f0d000 */
[----:B------:R-:W-:Y:S05]  /*b2a0*/  @!P0 EXIT ;  /* 0x000000000000894d */ /* 0x000fea0003800000 */
.L_x_163:
[----:B------:R-:W-:Y:S05]  /*b2b0*/  BSYNC.RECONVERGENT B0 ;  /* 0x0000000000007941 */ /* 0x000fea0003800200 */
.L_x_160:
[----:B------:R-:W-:Y:S01]  /*b2c0*/  ULEA UR4, UR51, UR48, 0x3 ;  /* 0x0000003033047291 */ /* 0x000fe2000f8e18ff */
[----:B------:R-:W-:-:S04]  /*b2d0*/  DEPBAR.LE SB0, 0x0 ;  /* 0x000080000000791a */ /* 0x000fc80000000000 */
[----:B------:R-:W-:-:S04]  /*b2e0*/  UIADD3 UR4, UPT, UPT, UR4, 0x50, URZ ;  /* 0x0000005004047890 */ /* 0x000fc8000fffe0ff */
[----:B------:R-:W-:-:S09]  /*b2f0*/  UPRMT UR4, UR37, 0x654, UR4 ;  /* 0x0000065425047896 */ /* 0x000fd20008000004 */
[----:B------:R-:W-:Y:S01]  /*b300*/  SYNCS.ARRIVE.TRANS64.RED.A1T0 RZ, [UR4], RZ ;  /* 0x000000ffffff79a7 */ /* 0x000fe20008100404 */
[----:B------:R-:W-:Y:S05]  /*b310*/  EXIT ;  /* 0x000000000000794d */ /* 0x000fea0003800000 */
.L_x_19:
[----:B--2---:R2:W1:Y:S02]  /*b320*/  SYNCS.PHASECHK.TRANS64.TRYWAIT P0, [R3+URZ+0xd0], R2 ;  /* 0x0000d002030075a7 */ /* 0x00446400080011ff */
[----:B-1----:R-:W-:Y:S05]  /*b330*/  @!P0 NANOSLEEP.SYNCS 0x989680 ;  /* 0x009896800000895d */ /* 0x002fea0003900000 */
[----:B------:R-:W1:Y:S02]  /*b340*/  @!P0 SYNCS.PHASECHK.TRANS64 P0, [R3+URZ+0xd0], R2 ;  /* 0x0000d002030085a7 */ /* 0x000e6400080010ff */
[----:B-1----:R-:W-:Y:S05]  /*b350*/  @!P0 BRA `(.L_x_19) ;  /* 0xfffffffc00f08947 */ /* 0x002fea000383ffff */
[----:B------:R-:W-:Y:S05]  /*b360*/  BRA `(.L_x_164) ;  /* 0xffffff6000847947 */ /* 0x000fea000383ffff */
.L_x_22:
[----:B-1----:R-:W-:-:S07]  /*b370*/  MOV R2, UR33 ;  /* 0x0000002100027c02 */ /* 0x002fce0008000f00 */
.L_x_165:
[----:B-1----:R1:W2:Y:S02]  /*b380*/  SYNCS.PHASECHK.TRANS64.TRYWAIT P0, [R2+URZ+0x18], R5 ;  /* 0x00001805020075a7 */ /* 0x0022a400080011ff */
[----:B--2---:R-:W-:Y:S05]  /*b390*/  @!P0 NANOSLEEP.SYNCS 0x989680 ;  /* 0x009896800000895d */ /* 0x004fea0003900000 */
[----:B------:R-:W2:Y:S02]  /*b3a0*/  @!P0 SYNCS.PHASECHK.TRANS64 P0, [R2+URZ+0x18], R5 ;  /* 0x00001805020085a7 */ /* 0x000ea400080010ff */
[----:B--2---:R-:W-:Y:S05]  /*b3b0*/  @!P0 BRA `(.L_x_165) ;  /* 0xfffffffc00f08947 */ /* 0x004fea000383ffff */
[----:B------:R-:W-:Y:S05]  /*b3c0*/  BRA `(.L_x_21) ;  /* 0xffffff6000d47947 */ /* 0x000fea000383ffff */
.L_x_28:
[----:B-1----:R-:W-:-:S07]  /*b3d0*/  MOV R2, UR17 ;  /* 0x0000001100027c02 */ /* 0x002fce0008000f00 */
.L_x_166:
[----:B-1----:R1:W2:Y:S02]  /*b3e0*/  SYNCS.PHASECHK.TRANS64.TRYWAIT P0, [R2+URZ+0x18], R5 ;  /* 0x00001805020075a7 */ /* 0x0022a400080011ff */
[----:B--2---:R-:W-:Y:S05]  /*b3f0*/  @!P0 NANOSLEEP.SYNCS 0x989680 ;  /* 0x009896800000895d */ /* 0x004fea0003900000 */
[----:B------:R-:W2:Y:S02]  /*b400*/  @!P0 SYNCS.PHASECHK.TRANS64 P0, [R2+URZ+0x18], R5 ;  /* 0x00001805020085a7 */ /* 0x000ea400080010ff */
[----:B--2---:R-:W-:Y:S05]  /*b410*/  @!P0 BRA `(.L_x_166) ;  /* 0xfffffffc00f08947 */ /* 0x004fea000383ffff */
[----:B------:R-:W-:Y:S05]  /*b420*/  BRA `(.L_x_27) ;  /* 0xffffff64007c7947 */ /* 0x000fea000383ffff */
.L_x_32:
[----:B-1----:R1:W2:Y:S02]  /*b430*/  SYNCS.PHASECHK.TRANS64.TRYWAIT P0, [R2+URZ+0x80], R3 ;  /* 0x00008003020075a7 */ /* 0x0022a400080011ff */
[----:B--2---:R-:W-:Y:S05]  /*b440*/  @!P0 NANOSLEEP.SYNCS 0x989680 ;  /* 0x009896800000895d */ /* 0x004fea0003900000 */
[----:B------:R-:W2:Y:S02]  /*b450*/  @!P0 SYNCS.PHASECHK.TRANS64 P0, [R2+URZ+0x80], R3 ;  /* 0x00008003020085a7 */ /* 0x000ea400080010ff */
[----:B--2---:R-:W-:Y:S05]  /*b460*/  @!P0 BRA `(.L_x_32) ;  /* 0xfffffffc00f08947 */ /* 0x004fea000383ffff */
[----:B------:R-:W-:Y:S05]  /*b470*/  BRA `(.L_x_167) ;  /* 0xffffff68000c7947 */ /* 0x000fea000383ffff */
.L_x_36:
[----:B----4-:R-:W-:-:S07]  /*b480*/  MOV R0, UR5 ;  /* 0x0000000500007c02 */ /* 0x010fce0008000f00 */
.L_x_168:
[----:B-1----:R1:W2:Y:S02]  /*b490*/  SYNCS.PHASECHK.TRANS64.TRYWAIT P0, [R0+URZ], R3 ;  /* 0x00000003000075a7 */ /* 0x0022a400080011ff */
[----:B--2---:R-:W-:Y:S05]  /*b4a0*/  @!P0 NANOSLEEP.SYNCS 0x989680 ;  /* 0x009896800000895d */ /* 0x004fea0003900000 */
[----:B------:R-:W2:Y:S02]  /*b4b0*/  @!P0 SYNCS.PHASECHK.TRANS64 P0, [R0+URZ], R3 ;  /* 0x00000003000085a7 */ /* 0x000ea400080010ff */
[----:B--2---:R-:W-:Y:S05]  /*b4c0*/  @!P0 BRA `(.L_x_168) ;  /* 0xfffffffc00f08947 */ /* 0x004fea000383ffff */
[----:B------:R-:W-:Y:S05]  /*b4d0*/  BRA `(.L_x_169) ;  /* 0xffffff6c007c7947 */ /* 0x000fea000383ffff */
.L_x_37:
[----:B----4-:R-:W-:-:S07]  /*b4e0*/  MOV R0, UR5 ;  /* 0x0000000500007c02 */ /* 0x010fce0008000f00 */
.L_x_170:
[----:B-1----:R1:W2:Y:S02]  /*b4f0*/  SYNCS.PHASECHK.TRANS64.TRYWAIT P0, [R0+URZ], R3 ;  /* 0x00000003000075a7 */ /* 0x0022a400080011ff */
[----:B--2---:R-:W-:Y:S05]  /*b500*/  @!P0 NANOSLEEP.SYNCS 0x989680 ;  /* 0x009896800000895d */ /* 0x004fea0003900000 */
[----:B------:R-:W2:Y:S02]  /*b510*/  @!P0 SYNCS.PHASECHK.TRANS64 P0, [R0+URZ], R3 ;  /* 0x00000003000085a7 */ /* 0x000ea400080010ff */
[----:B--2---:R-:W-:Y:S05]  /*b520*/  @!P0 BRA `(.L_x_170) ;  /* 0xfffffffc00f08947 */ /* 0x004fea000383ffff */
[----:B------:R-:W-:Y:S05]  /*b530*/  BRA `(.L_x_171) ;  /* 0xffffff6c00887947 */ /* 0x000fea000383ffff */
.L_x_40:
[----:B-1----:R1:W2:Y:S02]  /*b540*/  SYNCS.PHASECHK.TRANS64.TRYWAIT P0, [R0+URZ+0xc0], R5 ;  /* 0x0000c005000075a7 */ /* 0x0022a400080011ff */
[----:B--2---:R-:W-:Y:S05]  /*b550*/  @!P0 NANOSLEEP.SYNCS 0x989680 ;  /* 0x009896800000895d */ /* 0x004fea0003900000 */
[----:B------:R-:W2:Y:S02]  /*b560*/  @!P0 SYNCS.PHASECHK.TRANS64 P0, [R0+URZ+0xc0], R5 ;  /* 0x0000c005000085a7 */ /* 0x000ea400080010ff */
[----:B--2---:R-:W-:Y:S05]  /*b570*/  @!P0 BRA `(.L_x_40) ;  /* 0xfffffffc00f08947 */ /* 0x004fea000383ffff */
[----:B------:R-:W-:Y:S05]  /*b580*/  BRA `(.L_x_172) ;  /* 0xffffff6c00e47947 */ /* 0x000fea000383ffff */
.L_x_41:
[----:B------:R-:W-:-:S07]  /*b590*/  MOV R0, UR5 ;  /* 0x0000000500007c02 */ /* 0x000fce0008000f00 */
.L_x_173:
[----:B-1----:R1:W2:Y:S02]  /*b5a0*/  SYNCS.PHASECHK.TRANS64.TRYWAIT P0, [R0+URZ+0x90], R5 ;  /* 0x00009005000075a7 */ /* 0x0022a400080011ff */
[----:B--2---:R-:W-:Y:S05]  /*b5b0*/  @!P0 NANOSLEEP.SYNCS 0x989680 ;  /* 0x009896800000895d */ /* 0x004fea0003900000 */
[----:B------:R-:W2:Y:S02]  /*b5c0*/  @!P0 SYNCS.PHASECHK.TRANS64 P0, [R0+URZ+0x90], R5 ;  /* 0x00009005000085a7 */ /* 0x000ea400080010ff */
[----:B--2---:R-:W-:Y:S05]  /*b5d0*/  @!P0 BRA `(.L_x_173) ;  /* 0xfffffffc00f08947 */ /* 0x004fea000383ffff */
[----:B------:R-:W-:Y:S05]  /*b5e0*/  BRA `(.L_x_174) ;  /* 0xffffff6c00f47947 */ /* 0x000fea000383ffff */
.L_x_42:
[----:B-1----:R1:W2:Y:S02]  /*b5f0*/  SYNCS.PHASECHK.TRANS64.TRYWAIT P1, [R0+URZ+0x80], R5 ;  /* 0x00008005000075a7 */ /* 0x0022a400080211ff */
[----:B--2---:R-:W-:Y:S05]  /*b600*/  @!P1 NANOSLEEP.SYNCS 0x989680 ;  /* 0x009896800000995d */ /* 0x004fea0003900000 */
[----:B------:R-:W2:Y:S02]  /*b610*/  @!P1 SYNCS.PHASECHK.TRANS64 P1, [R0+URZ+0x80], R5 ;  /* 0x00008005000095a7 */ /* 0x000ea400080210ff */
[----:B--2---:R-:W-:Y:S05]  /*b620*/  @!P1 BRA `(.L_x_42) ;  /* 0xfffffffc00f09947 */ /* 0x004fea000383ffff */
[----:B------:R-:W-:Y:S05]  /*b630*/  BRA `(.L_x_175) ;  /* 0xffffff7000247947 */ /* 0x000fea000383ffff */
.L_x_45:
[----:B------:R-:W-:-:S07]  /*b640*/  MOV R0, UR5 ;  /* 0x0000000500007c02 */ /* 0x000fce0008000f00 */
.L_x_176:
[----:B-1----:R1:W2:Y:S02]  /*b650*/  SYNCS.PHASECHK.TRANS64.TRYWAIT P0, [R0+URZ+0x90], R3 ;  /* 0x00009003000075a7 */ /* 0x0022a400080011ff */
[----:B--2---:R-:W-:Y:S05]  /*b660*/  @!P0 NANOSLEEP.SYNCS 0x989680 ;  /* 0x009896800000895d */ /* 0x004fea0003900000 */
[----:B------:R-:W2:Y:S02]  /*b670*/  @!P0 SYNCS.PHASECHK.TRANS64 P0, [R0+URZ+0x90], R3 ;  /* 0x00009003000085a7 */ /* 0x000ea400080010ff */
[----:B--2---:R-:W-:Y:S05]  /*b680*/  @!P0 BRA `(.L_x_176) ;  /* 0xfffffffc00f08947 */ /* 0x004fea000383ffff */
[----:B------:R-:W-:Y:S05]  /*b690*/  BRA `(.L_x_44) ;  /* 0xffffff7000787947 */ /* 0x000fea000383ffff */
.L_x_52:
[----:B-1----:R1:W2:Y:S02]  /*b6a0*/  SYNCS.PHASECHK.TRANS64.TRYWAIT P1, [R0+URZ+0x80], R5 ;  /* 0x00008005000075a7 */ /* 0x0022a400080211ff */
[----:B--2---:R-:W-:Y:S05]  /*b6b0*/  @!P1 NANOSLEEP.SYNCS 0x989680 ;  /* 0x009896800000995d */ /* 0x004fea0003900000 */
[----:B------:R-:W2:Y:S02]  /*b6c0*/  @!P1 SYNCS.PHASECHK.TRANS64 P1, [R0+URZ+0x80], R5 ;  /* 0x00008005000095a7 */ /* 0x000ea400080210ff */
[----:B--2---:R-:W-:Y:S05]  /*b6d0*/  @!P1 BRA `(.L_x_52) ;  /* 0xfffffffc00f09947 */ /* 0x004fea000383ffff */
[----:B------:R-:W-:Y:S05]  /*b6e0*/  BRA `(.L_x_177) ;  /* 0xffffff7400e87947 */ /* 0x000fea000383ffff */
.L_x_53:
[----:B------:R-:W-:-:S07]  /*b6f0*/  MOV R3, UR7 ;  /* 0x0000000700037c02 */ /* 0x000fce0008000f00 */
.L_x_178:
[----:B-1----:R1:W2:Y:S02]  /*b700*/  SYNCS.PHASECHK.TRANS64.TRYWAIT P0, [R3+URZ+0xb0], R0 ;  /* 0x0000b000030075a7 */ /* 0x0022a400080011ff */
[----:B--2---:R-:W-:Y:S05]  /*b710*/  @!P0 NANOSLEEP.SYNCS 0x989680 ;  /* 0x009896800000895d */ /* 0x004fea0003900000 */
[----:B------:R-:W2:Y:S02]  /*b720*/  @!P0 SYNCS.PHASECHK.TRANS64 P0, [R3+URZ+0xb0], R0 ;  /* 0x0000b000030085a7 */ /* 0x000ea400080010ff */
[----:B--2---:R-:W-:Y:S05]  /*b730*/  @!P0 BRA `(.L_x_178) ;  /* 0xfffffffc00f08947 */ /* 0x004fea000383ffff */
[----:B------:R-:W-:Y:S05]  /*b740*/  BRA `(.L_x_179) ;  /* 0xffffff7800207947 */ /* 0x000fea000383ffff */
.L_x_56:
[----:B------:R-:W-:Y:S07]  /*b750*/  MOV R0, UR6 ;  /* 0x0000000600007c02 */ /* 0x000fee0008000f00 */
.L_x_180:
[----:B-1----:R1:W2:Y:S02]  /*b760*/  SYNCS.PHASECHK.TRANS64.TRYWAIT P0, [R0+URZ], R3 ;  /* 0x00000003000075a7 */ /* 0x0022a400080011ff */
[----:B--2---:R-:W-:Y:S05]  /*b770*/  @!P0 NANOSLEEP.SYNCS 0x989680 ;  /* 0x009896800000895d */ /* 0x004fea0003900000 */
[----:B------:R-:W2:Y:S02]  /*b780*/  @!P0 SYNCS.PHASECHK.TRANS64 P0, [R0+URZ], R3 ;  /* 0x00000003000085a7 */ /* 0x000ea400080010ff */
[----:B--2---:R-:W-:Y:S05]  /*b790*/  @!P0 BRA `(.L_x_180) ;  /* 0xfffffffc00f08947 */ /* 0x004fea000383ffff */
[----:B------:R-:W-:Y:S05]  /*b7a0*/  BRA `(.L_x_55) ;  /* 0xffffff78003c7947 */ /* 0x000fea000383ffff */
.L_x_59:
[----:B------:R-:W-:-:S07]  /*b7b0*/  MOV R0, UR6 ;  /* 0x0000000600007c02 */ /* 0x000fce0008000f00 */
.L_x_181:
[----:B--2---:R2:W4:Y:S02]  /*b7c0*/  SYNCS.PHASECHK.TRANS64.TRYWAIT P0, [R0+URZ], R3 ;  /* 0x00000003000075a7 */ /* 0x00452400080011ff */
[----:B----4-:R-:W-:Y:S05]  /*b7d0*/  @!P0 NANOSLEEP.SYNCS 0x989680 ;  /* 0x009896800000895d */ /* 0x010fea0003900000 */
[----:B------:R-:W4:Y:S02]  /*b7e0*/  @!P0 SYNCS.PHASECHK.TRANS64 P0, [R0+URZ], R3 ;  /* 0x00000003000085a7 */ /* 0x000f2400080010ff */
[----:B----4-:R-:W-:Y:S05]  /*b7f0*/  @!P0 BRA `(.L_x_181) ;  /* 0xfffffffc00f08947 */ /* 0x010fea000383ffff */
[----:B------:R-:W-:Y:S05]  /*b800*/  BRA `(.L_x_182) ;  /* 0xffffff7c00187947 */ /* 0x000fea000383ffff */
.L_x_60:
[----:B------:R-:W-:-:S07]  /*b810*/  MOV R0, UR7 ;  /* 0x0000000700007c02 */ /* 0x000fce0008000f00 */
.L_x_183:
[----:B-1----:R1:W2:Y:S02]  /*b820*/  SYNCS.PHASECHK.TRANS64.TRYWAIT P0, [R0+URZ], R3 ;  /* 0x00000003000075a7 */ /* 0x0022a400080011ff */
[----:B--2---:R-:W-:Y:S05]  /*b830*/  @!P0 NANOSLEEP.SYNCS 0x989680 ;  /* 0x009896800000895d */ /* 0x004fea0003900000 */
[----:B------:R-:W2:Y:S02]  /*b840*/  @!P0 SYNCS.PHASECHK.TRANS64 P0, [R0+URZ], R3 ;  /* 0x00000003000085a7 */ /* 0x000ea400080010ff */
[----:B--2---:R-:W-:Y:S05]  /*b850*/  @!P0 BRA `(.L_x_183) ;  /* 0xfffffffc00f08947 */ /* 0x004fea000383ffff */
[----:B------:R-:W-:Y:S05]  /*b860*/  BRA `(.L_x_184) ;  /* 0xffffff7c00247947 */ /* 0x000fea000383ffff */
.L_x_65:
[----:B--2---:R2:W3:Y:S02]  /*b870*/  SYNCS.PHASECHK.TRANS64.TRYWAIT P0, [R0+URZ+0x80], R3 ;  /* 0x00008003000075a7 */ /* 0x0044e400080011ff */
[----:B---3--:R-:W-:Y:S05]  /*b880*/  @!P0 NANOSLEEP.SYNCS 0x989680 ;  /* 0x009896800000895d */ /* 0x008fea0003900000 */
[----:B------:R-:W3:Y:S02]  /*b890*/  @!P0 SYNCS.PHASECHK.TRANS64 P0, [R0+URZ+0x80], R3 ;  /* 0x00008003000085a7 */ /* 0x000ee400080010ff */
[----:B---3--:R-:W-:Y:S05]  /*b8a0*/  @!P0 BRA `(.L_x_65) ;  /* 0xfffffffc00f08947 */ /* 0x008fea000383ffff */
[----:B------:R-:W-:Y:S05]  /*b8b0*/  BRA `(.L_x_185) ;  /* 0xffffff8000287947 */ /* 0x000fea000383ffff */
.L_x_68:
[----:B------:R-:W-:Y:S07]  /*b8c0*/  MOV R0, UR7 ;  /* 0x0000000700007c02 */ /* 0x000fee0008000f00 */
.L_x_186:
[----:B--2---:R2:W3:Y:S02]  /*b8d0*/  SYNCS.PHASECHK.TRANS64.TRYWAIT P0, [R0+URZ+0x78], R3 ;  /* 0x00007803000075a7 */ /* 0x0044e400080011ff */
[----:B---3--:R-:W-:Y:S05]  /*b8e0*/  @!P0 NANOSLEEP.SYNCS 0x989680 ;  /* 0x009896800000895d */ /* 0x008fea0003900000 */
[----:B------:R-:W3:Y:S02]  /*b8f0*/  @!P0 SYNCS.PHASECHK.TRANS64 P0, [R0+URZ+0x78], R3 ;  /* 0x00007803000085a7 */ /* 0x000ee400080010ff */
[----:B---3--:R-:W-:Y:S05]  /*b900*/  @!P0 BRA `(.L_x_186) ;  /* 0xfffffffc00f08947 */ /* 0x008fea000383ffff */
[----:B------:R-:W-:Y:S05]  /*b910*/  BRA `(.L_x_67) ;  /* 0xffffff8400087947 */ /* 0x000fea000383ffff */
.L_x_71:
[----:B------:R-:W-:Y:S07]  /*b920*/  MOV R3, UR7 ;  /* 0x0000000700037c02 */ /* 0x000fee0008000f00 */
.L_x_187:
[----:B-1----:R1:W2:Y:S02]  /*b930*/  SYNCS.PHASECHK.TRANS64.TRYWAIT P0, [R3+URZ+0x50], R12 ;  /* 0x0000500c030075a7 */ /* 0x0022a400080011ff */
[----:B--2---:R-:W-:Y:S05]  /*b940*/  @!P0 NANOSLEEP.SYNCS 0x989680 ;  /* 0x009896800000895d */ /* 0x004fea0003900000 */
[----:B------:R-:W2:Y:S02]  /*b950*/  @!P0 SYNCS.PHASECHK.TRANS64 P0, [R3+URZ+0x50], R12 ;  /* 0x0000500c030085a7 */ /* 0x000ea400080010ff */
[----:B--2---:R-:W-:Y:S05]  /*b960*/  @!P0 BRA `(.L_x_187) ;  /* 0xfffffffc00f08947 */ /* 0x004fea000383ffff */
[----:B------:R-:W-:Y:S05]  /*b970*/  BRA `(.L_x_188) ;  /* 0xffffff8400847947 */ /* 0x000fea000383ffff */
.L_x_72:
[----:B-1----:R-:W-:Y:S07]  /*b980*/  MOV R3, UR7 ;  /* 0x0000000700037c02 */ /* 0x002fee0008000f00 */
.L_x_189:
[----:B-1----:R1:W2:Y:S02]  /*b990*/  SYNCS.PHASECHK.TRANS64.TRYWAIT P0, [R3+URZ+0x58], R12 ;  /* 0x0000580c030075a7 */ /* 0x0022a400080011ff */
[----:B--2---:R-:W-:Y:S05]  /*b9a0*/  @!P0 NANOSLEEP.SYNCS 0x989680 ;  /* 0x009896800000895d */ /* 0x004fea0003900000 */
[----:B------:R-:W2:Y:S02]  /*b9b0*/  @!P0 SYNCS.PHASECHK.TRANS64 P0, [R3+URZ+0x58], R12 ;  /* 0x0000580c030085a7 */ /* 0x000ea400080010ff */
[----:B--2---:R-:W-:Y:S05]  /*b9c0*/  @!P0 BRA `(.L_x_189) ;  /* 0xfffffffc00f08947 */ /* 0x004fea000383ffff */
[----:B------:R-:W-:Y:S05]  /*b9d0*/  BRA `(.L_x_190) ;  /* 0xffffff8400c47947 */ /* 0x000fea000383ffff */
.L_x_73:
[----:B-1----:R-:W-:Y:S07]  /*b9e0*/  MOV R3, UR7 ;  /* 0x0000000700037c02 */ /* 0x002fee0008000f00 */
.L_x_191:
[----:B-1----:R1:W2:Y:S02]  /*b9f0*/  SYNCS.PHASECHK.TRANS64.TRYWAIT P0, [R3+URZ+0x60], R12 ;  /* 0x0000600c030075a7 */ /* 0x0022a400080011ff */
[----:B--2---:R-:W-:Y:S05]  /*ba00*/  @!P0 NANOSLEEP.SYNCS 0x989680 ;  /* 0x009896800000895d */ /* 0x004fea0003900000 */
[----:B------:R-:W2:Y:S02]  /*ba10*/  @!P0 SYNCS.PHASECHK.TRANS64 P0, [R3+URZ+0x60], R12 ;  /* 0x0000600c030085a7 */ /* 0x000ea400080010ff */
[----:B--2---:R-:W-:Y:S05]  /*ba20*/  @!P0 BRA `(.L_x_191) ;  /* 0xfffffffc00f08947 */ /* 0x004fea000383ffff */
[----:B------:R-:W-:Y:S05]  /*ba30*/  BRA `(.L_x_192) ;  /* 0xffffff8800087947 */ /* 0x000fea000383ffff */
.L_x_74:
[----:B-1----:R-:W-:Y:S07]  /*ba40*/  MOV R3, UR7 ;  /* 0x0000000700037c02 */ /* 0x002fee0008000f00 */
.L_x_193:
[----:B-1----:R1:W2:Y:S02]  /*ba50*/  SYNCS.PHASECHK.TRANS64.TRYWAIT P0, [R3+URZ+0x68], R12 ;  /* 0x0000680c030075a7 */ /* 0x0022a400080011ff */
[----:B--2---:R-:W-:Y:S05]  /*ba60*/  @!P0 NANOSLEEP.SYNCS 0x989680 ;  /* 0x009896800000895d */ /* 0x004fea0003900000 */
[----:B------:R-:W2:Y:S02]  /*ba70*/  @!P0 SYNCS.PHASECHK.TRANS64 P0, [R3+URZ+0x68], R12 ;  /* 0x0000680c030085a7 */ /* 0x000ea400080010ff */
[----:B--2---:R-:W-:Y:S05]  /*ba80*/  @!P0 BRA `(.L_x_193) ;  /* 0xfffffffc00f08947 */ /* 0x004fea000383ffff */
[----:B------:R-:W-:Y:S05]  /*ba90*/  BRA `(.L_x_194) ;  /* 0xffffff8800507947 */ /* 0x000fea000383ffff */
.L_x_75:
[----:B-1----:R-:W-:Y:S07]  /*baa0*/  MOV R3, UR7 ;  /* 0x0000000700037c02 */ /* 0x002fee0008000f00 */
.L_x_195:
[----:B-1----:R1:W2:Y:S02]  /*bab0*/  SYNCS.PHASECHK.TRANS64.TRYWAIT P0, [R3+URZ+0x50], R20 ;  /* 0x00005014030075a7 */ /* 0x0022a400080011ff */
[----:B--2---:R-:W-:Y:S05]  /*bac0*/  @!P0 NANOSLEEP.SYNCS 0x989680 ;  /* 0x009896800000895d */ /* 0x004fea0003900000 */
[----:B------:R-:W2:Y:S02]  /*bad0*/  @!P0 SYNCS.PHASECHK.TRANS64 P0, [R3+URZ+0x50], R20 ;  /* 0x00005014030085a7 */ /* 0x000ea400080010ff */
[----:B--2---:R-:W-:Y:S05]  /*bae0*/  @!P0 BRA `(.L_x_195) ;  /* 0xfffffffc00f08947 */ /* 0x004fea000383ffff */
[----:B------:R-:W-:Y:S05]  /*baf0*/  BRA `(.L_x_196) ;  /* 0xffffff88009c7947 */ /* 0x000fea000383ffff */
.L_x_76:
[----:B-1----:R-:W-:Y:S07]  /*bb00*/  MOV R3, UR7 ;  /* 0x0000000700037c02 */ /* 0x002fee0008000f00 */
.L_x_197:
[----:B-1----:R1:W2:Y:S02]  /*bb10*/  SYNCS.PHASECHK.TRANS64.TRYWAIT P0, [R3+URZ+0x58], R20 ;  /* 0x00005814030075a7 */ /* 0x0022a400080011ff */
[----:B--2---:R-:W-:Y:S05]  /*bb20*/  @!P0 NANOSLEEP.SYNCS 0x989680 ;  /* 0x009896800000895d */ /* 0x004fea0003900000 */
[----:B------:R-:W2:Y:S02]  /*bb30*/  @!P0 SYNCS.PHASECHK.TRANS64 P0, [R3+URZ+0x58], R20 ;  /* 0x00005814030085a7 */ /* 0x000ea400080010ff */
[----:B--2---:R-:W-:Y:S05]  /*bb40*/  @!P0 BRA `(.L_x_197) ;  /* 0xfffffffc00f08947 */ /* 0x004fea000383ffff */
[----:B------:R-:W-:Y:S05]  /*bb50*/  BRA `(.L_x_198) ;  /* 0xffffff8800e47947 */ /* 0x000fea000383ffff */
.L_x_77:
[----:B-1----:R-:W-:Y:S07]  /*bb60*/  MOV R3, UR7 ;  /* 0x0000000700037c02 */ /* 0x002fee0008000f00 */
.L_x_199:
[----:B-1----:R1:W2:Y:S02]  /*bb70*/  SYNCS.PHASECHK.TRANS64.TRYWAIT P0, [R3+URZ+0x60], R20 ;  /* 0x00006014030075a7 */ /* 0x0022a400080011ff */
[----:B--2---:R-:W-:Y:S05]  /*bb80*/  @!P0 NANOSLEEP.SYNCS 0x989680 ;  /* 0x009896800000895d */ /* 0x004fea0003900000 */
[----:B------:R-:W2:Y:S02]  /*bb90*/  @!P0 SYNCS.PHASECHK.TRANS64 P0, [R3+URZ+0x60], R20 ;  /* 0x00006014030085a7 */ /* 0x000ea400080010ff */
[----:B--2---:R-:W-:Y:S05]  /*bba0*/  @!P0 BRA `(.L_x_199) ;  /* 0xfffffffc00f08947 */ /* 0x004fea000383ffff */
[----:B------:R-:W-:Y:S05]  /*bbb0*/  BRA `(.L_x_200) ;  /* 0xffffff8c002c7947 */ /* 0x000fea000383ffff */
.L_x_78:
[----:B------:R-:W-:Y:S07]  /*bbc0*/  MOV R3, UR7 ;  /* 0x0000000700037c02 */ /* 0x000fee0008000f00 */
.L_x_201:
[----:B-1----:R1:W2:Y:S02]  /*bbd0*/  SYNCS.PHASECHK.TRANS64.TRYWAIT P0, [R3+URZ+0x68], R20 ;  /* 0x00006814030075a7 */ /* 0x0022a400080011ff */
[----:B--2---:R-:W-:Y:S05]  /*bbe0*/  @!P0 NANOSLEEP.SYNCS 0x989680 ;  /* 0x009896800000895d */ /* 0x004fea0003900000 */
[----:B------:R-:W2:Y:S02]  /*bbf0*/  @!P0 SYNCS.PHASECHK.TRANS64 P0, [R3+URZ+0x68], R20 ;  /* 0x00006814030085a7 */ /* 0x000ea400080010ff */
[----:B--2---:R-:W-:Y:S05]  /*bc00*/  @!P0 BRA `(.L_x_201) ;  /* 0xfffffffc00f08947 */ /* 0x004fea000383ffff */
[----:B------:R-:W-:Y:S05]  /*bc10*/  BRA `(.L_x_202) ;  /* 0xffffff8c00b47947 */ /* 0x000fea000383ffff */
.L_x_80:
[----:B------:R-:W-:-:S07]  /*bc20*/  MOV R3, UR7 ;  /* 0x0000000700037c02 */ /* 0x000fce0008000f00 */
.L_x_203:
[----:B-1----:R1:W3:Y:S02]  /*bc30*/  SYNCS.PHASECHK.TRANS64.TRYWAIT P0, [R3+URZ+0x50], R12 ;  /* 0x0000500c030075a7 */ /* 0x0022e400080011ff */
[----:B---3--:R-:W-:Y:S05]  /*bc40*/  @!P0 NANOSLEEP.SYNCS 0x989680 ;  /* 0x009896800000895d */ /* 0x008fea0003900000 */
[----:B------:R-:W3:Y:S02]  /*bc50*/  @!P0 SYNCS.PHASECHK.TRANS64 P0, [R3+URZ+0x50], R12 ;  /* 0x0000500c030085a7 */ /* 0x000ee400080010ff */
[----:B---3--:R-:W-:Y:S05]  /*bc60*/  @!P0 BRA `(.L_x_203) ;  /* 0xfffffffc00f08947 */ /* 0x008fea000383ffff */
[----:B------:R-:W-:Y:S05]  /*bc70*/  BRA `(.L_x_204) ;  /* 0xffffff90001c7947 */ /* 0x000fea000383ffff */
.L_x_81:
[----:B-1----:R-:W-:-:S07]  /*bc80*/  MOV R3, UR7 ;  /* 0x0000000700037c02 */ /* 0x002fce0008000f00 */
.L_x_205:
[----:B-1----:R1:W3:Y:S02]  /*bc90*/  SYNCS.PHASECHK.TRANS64.TRYWAIT P0, [R3+URZ+0x58], R12 ;  /* 0x0000580c030075a7 */ /* 0x0022e400080011ff */
[----:B---3--:R-:W-:Y:S05]  /*bca0*/  @!P0 NANOSLEEP.SYNCS 0x989680 ;  /* 0x009896800000895d */ /* 0x008fea0003900000 */
[----:B------:R-:W3:Y:S02]  /*bcb0*/  @!P0 SYNCS.PHASECHK.TRANS64 P0, [R3+URZ+0x58], R12 ;  /* 0x0000580c030085a7 */ /* 0x000ee400080010ff */
[----:B---3--:R-:W-:Y:S05]  /*bcc0*/  @!P0 BRA `(.L_x_205) ;  /* 0xfffffffc00f08947 */ /* 0x008fea000383ffff */
[----:B------:R-:W-:Y:S05]  /*bcd0*/  BRA `(.L_x_206) ;  /* 0xffffff90000c7947 */ /* 0x000fea000383ffff */
.L_x_82:
[----:B-1----:R-:W-:-:S07]  /*bce0*/  MOV R3, UR7 ;  /* 0x0000000700037c02 */ /* 0x002fce0008000f00 */
.L_x_207:
[----:B-1----:R1:W3:Y:S02]  /*bcf0*/  SYNCS.PHASECHK.TRANS64.TRYWAIT P0, [R3+URZ+0x60], R12 ;  /* 0x0000600c030075a7 */ /* 0x0022e400080011ff */
[----:B---3--:R-:W-:Y:S05]  /*bd00*/  @!P0 NANOSLEEP.SYNCS 0x989680 ;  /* 0x009896800000895d */ /* 0x008fea0003900000 */
[----:B------:R-:W3:Y:S02]  /*bd10*/  @!P0 SYNCS.PHASECHK.TRANS64 P0, [R3+URZ+0x60], R12 ;  /* 0x0000600c030085a7 */ /* 0x000ee400080010ff */
[----:B---3--:R-:W-:Y:S05]  /*bd20*/  @!P0 BRA `(.L_x_207) ;  /* 0xfffffffc00f08947 */ /* 0x008fea000383ffff */
[----:B------:R-:W-:Y:S05]  /*bd30*/  BRA `(.L_x_208) ;  /* 0xffffff9000007947 */ /* 0x000fea000383ffff */
.L_x_84:
[----:B--2---:R2:W4:Y:S02]  /*bd40*/  SYNCS.PHASECHK.TRANS64.TRYWAIT P0, [R0+URZ+0x80], R3 ;  /* 0x00008003000075a7 */ /* 0x00452400080011ff */
[----:B----4-:R-:W-:Y:S05]  /*bd50*/  @!P0 NANOSLEEP.SYNCS 0x989680 ;  /* 0x009896800000895d */ /* 0x010fea0003900000 */
[----:B------:R-:W4:Y:S02]  /*bd60*/  @!P0 SYNCS.PHASECHK.TRANS64 P0, [R0+URZ+0x80], R3 ;  /* 0x00008003000085a7 */ /* 0x000f2400080010ff */
[----:B----4-:R-:W-:Y:S05]  /*bd70*/  @!P0 BRA `(.L_x_84) ;  /* 0xfffffffc00f08947 */ /* 0x010fea000383ffff */
[----:B------:R-:W-:Y:S05]  /*bd80*/  BRA `(.L_x_209) ;  /* 0xffffff9000d07947 */ /* 0x000fea000383ffff */
.L_x_95:
[----:B-1----:R-:W-:Y:S04]  /*bd90*/  MOV R0, UR48 ;  /* 0x0000003000007c02 */ /* 0x002fe80008000f00 */
[----:B------:R1:W3:Y:S03]  /*bda0*/  SYNCS.PHASECHK.TRANS64.TRYWAIT P1, [R0+URZ+0x30], R5 ;  /* 0x00003005000075a7 */ /* 0x0002e600080211ff */
[----:B---3--:R-:W-:Y:S05]  /*bdb0*/  @!P1 NANOSLEEP.SYNCS 0x989680 ;  /* 0x009896800000995d */ /* 0x008fea0003900000 */
[----:B------:R-:W3:Y:S02]  /*bdc0*/  @!P1 SYNCS.PHASECHK.TRANS64 P1, [R0+URZ+0x30], R5 ;  /* 0x00003005000095a7 */ /* 0x000ee400080210ff */
[----:B---3--:R-:W-:Y:S05]  /*bdd0*/  @!P1 BRA `(.L_x_95) ;  /* 0xfffffffc00ec9947 */ /* 0x008fea000383ffff */
[----:B------:R-:W-:Y:S05]  /*bde0*/  BRA `(.L_x_94) ;  /* 0xffffffa0004c7947 */ /* 0x000fea000383ffff */
.L_x_97:
[----:B-1----:R1:W4:Y:S02]  /*bdf0*/  SYNCS.PHASECHK.TRANS64.TRYWAIT P0, [R140+URZ+0xa0], R3 ;  /* 0x0000a0038c0075a7 */ /* 0x00232400080011ff */
[----:B----4-:R-:W-:Y:S05]  /*be00*/  @!P0 NANOSLEEP.SYNCS 0x989680 ;  /* 0x009896800000895d */ /* 0x010fea0003900000 */
[----:B------:R-:W4:Y:S02]  /*be10*/  @!P0 SYNCS.PHASECHK.TRANS64 P0, [R140+URZ+0xa0], R3 ;  /* 0x0000a0038c0085a7 */ /* 0x000f2400080010ff */
[----:B----4-:R-:W-:Y:S05]  /*be20*/  @!P0 BRA `(.L_x_97) ;  /* 0xfffffffc00f08947 */ /* 0x010fea000383ffff */
[----:B------:R-:W-:Y:S05]  /*be30*/  BRA `(.L_x_96) ;  /* 0xffffffa000847947 */ /* 0x000fea000383ffff */
.L_x_106:
[----:B-1----:R1:W2:Y:S02]  /*be40*/  SYNCS.PHASECHK.TRANS64.TRYWAIT P0, [R3+URZ+0x30], R0 ;  /* 0x00003000030075a7 */ /* 0x0022a400080011ff */
[----:B--2---:R-:W-:Y:S05]  /*be50*/  @!P0 NANOSLEEP.SYNCS 0x989680 ;  /* 0x009896800000895d */ /* 0x004fea0003900000 */
[----:B------:R-:W2:Y:S02]  /*be60*/  @!P0 SYNCS.PHASECHK.TRANS64 P0, [R3+URZ+0x30], R0 ;  /* 0x00003000030085a7 */ /* 0x000ea400080010ff */
[----:B--2---:R-:W-:Y:S05]  /*be70*/  @!P0 BRA `(.L_x_106) ;  /* 0xfffffffc00f08947 */ /* 0x004fea000383ffff */
[----:B------:R-:W-:Y:S05]  /*be80*/  BRA `(.L_x_105) ;  /* 0xffffffa800b07947 */ /* 0x000fea000383ffff */
.L_x_114:
[----:B-1----:R1:W2:Y:S02]  /*be90*/  SYNCS.PHASECHK.TRANS64.TRYWAIT P0, [R148+URZ+0x30], R5 ;  /* 0x00003005940075a7 */ /* 0x0022a400080011ff */
[----:B--2---:R-:W-:Y:S05]  /*bea0*/  @!P0 NANOSLEEP.SYNCS 0x989680 ;  /* 0x009896800000895d */ /* 0x004fea0003900000 */
[----:B------:R-:W2:Y:S02]  /*beb0*/  @!P0 SYNCS.PHASECHK.TRANS64 P0, [R148+URZ+0x30], R5 ;  /* 0x00003005940085a7 */ /* 0x000ea400080010ff */
[----:B--2---:R-:W-:Y:S05]  /*bec0*/  @!P0 BRA `(.L_x_114) ;  /* 0xfffffffc00f08947 */ /* 0x004fea000383ffff */
[----:B------:R-:W-:Y:S05]  /*bed0*/  BRA `(.L_x_113) ;  /* 0xffffffb400247947 */ /* 0x000fea000383ffff */
.L_x_122:
[----:B-1----:R1:W2:Y:S02]  /*bee0*/  SYNCS.PHASECHK.TRANS64.TRYWAIT P0, [R148+URZ+0x30], R5 ;  /* 0x00003005940075a7 */ /* 0x0022a400080011ff */
[----:B--2---:R-:W-:Y:S05]  /*bef0*/  @!P0 NANOSLEEP.SYNCS 0x989680 ;  /* 0x009896800000895d */ /* 0x004fea0003900000 */
[----:B------:R-:W2:Y:S02]  /*bf00*/  @!P0 SYNCS.PHASECHK.TRANS64 P0, [R148+URZ+0x30], R5 ;  /* 0x00003005940085a7 */ /* 0x000ea400080010ff */
[----:B--2---:R-:W-:Y:S05]  /*bf10*/  @!P0 BRA `(.L_x_122) ;  /* 0xfffffffc00f08947 */ /* 0x004fea000383ffff */
[----:B------:R-:W-:Y:S05]  /*bf20*/  BRA `(.L_x_121) ;  /* 0xffffffbc009c7947 */ /* 0x000fea000383ffff */
.L_x_130:
[----:B-1----:R1:W2:Y:S02]  /*bf30*/  SYNCS.PHASECHK.TRANS64.TRYWAIT P0, [R149+URZ+0x30], R6 ;  /* 0x00003006950075a7 */ /* 0x0022a400080011ff */
[----:B--2---:R-:W-:Y:S05]  /*bf40*/  @!P0 NANOSLEEP.SYNCS 0x989680 ;  /* 0x009896800000895d */ /* 0x004fea0003900000 */
[----:B------:R-:W2:Y:S02]  /*bf50*/  @!P0 SYNCS.PHASECHK.TRANS64 P0, [R149+URZ+0x30], R6 ;  /* 0x00003006950085a7 */ /* 0x000ea400080010ff */
[----:B--2---:R-:W-:Y:S05]  /*bf60*/  @!P0 BRA `(.L_x_130) ;  /* 0xfffffffc00f08947 */ /* 0x004fea000383ffff */
[----:B------:R-:W-:Y:S05]  /*bf70*/  BRA `(.L_x_129) ;  /* 0xffffffc800187947 */ /* 0x000fea000383ffff */
.L_x_138:
[----:B-1----:R1:W2:Y:S02]  /*bf80*/  SYNCS.PHASECHK.TRANS64.TRYWAIT P0, [R149+URZ+0x30], R6 ;  /* 0x00003006950075a7 */ /* 0x0022a400080011ff */
[----:B--2---:R-:W-:Y:S05]  /*bf90*/  @!P0 NANOSLEEP.SYNCS 0x989680 ;  /* 0x009896800000895d */ /* 0x004fea0003900000 */
[----:B------:R-:W2:Y:S02]  /*bfa0*/  @!P0 SYNCS.PHASECHK.TRANS64 P0, [R149+URZ+0x30], R6 ;  /* 0x00003006950085a7 */ /* 0x000ea400080010ff */
[----:B--2---:R-:W-:Y:S05]  /*bfb0*/  @!P0 BRA `(.L_x_138) ;  /* 0xfffffffc00f08947 */ /* 0x004fea000383ffff */
[----:B------:R-:W-:Y:S05]  /*bfc0*/  BRA `(.L_x_137) ;  /* 0xffffffd000a87947 */ /* 0x000fea000383ffff */
.L_x_146:
[----:B-1----:R1:W2:Y:S02]  /*bfd0*/  SYNCS.PHASECHK.TRANS64.TRYWAIT P0, [R149+URZ+0x30], R6 ;  /* 0x00003006950075a7 */ /* 0x0022a400080011ff */
[----:B--2---:R-:W-:Y:S05]  /*bfe0*/  @!P0 NANOSLEEP.SYNCS 0x989680 ;  /* 0x009896800000895d */ /* 0x004fea0003900000 */
[----:B------:R-:W2:Y:S02]  /*bff0*/  @!P0 SYNCS.PHASECHK.TRANS64 P0, [R149+URZ+0x30], R6 ;  /* 0x00003006950085a7 */ /* 0x000ea400080010ff */
[----:B--2---:R-:W-:Y:S05]  /*c000*/  @!P0 BRA `(.L_x_146) ;  /* 0xfffffffc00f08947 */ /* 0x004fea000383ffff */
[----:B------:R-:W-:Y:S05]  /*c010*/  BRA `(.L_x_145) ;  /* 0xffffffdc002c7947 */ /* 0x000fea000383ffff */
.L_x_154:
[----:B-1----:R1:W2:Y:S02]  /*c020*/  SYNCS.PHASECHK.TRANS64.TRYWAIT P0, [R60+URZ+0x30], R147 ;  /* 0x000030933c0075a7 */ /* 0x0022a400080011ff */
[----:B--2---:R-:W-:Y:S05]  /*c030*/  @!P0 NANOSLEEP.SYNCS 0x989680 ;  /* 0x009896800000895d */ /* 0x004fea0003900000 */
[----:B------:R-:W2:Y:S02]  /*c040*/  @!P0 SYNCS.PHASECHK.TRANS64 P0, [R60+URZ+0x30], R147 ;  /* 0x000030933c0085a7 */ /* 0x000ea400080010ff */
[----:B--2---:R-:W-:Y:S05]  /*c050*/  @!P0 BRA `(.L_x_154) ;  /* 0xfffffffc00f08947 */ /* 0x004fea000383ffff */
[----:B------:R-:W-:Y:S05]  /*c060*/  BRA `(.L_x_153) ;  /* 0xffffffe400b07947 */ /* 0x000fea000383ffff */
        .weak           $__internal_0_$__cuda_sm10x_tcgen05_guardrail_trap_col_being_dealloced_not_returned_by_alloc
        .type           $__internal_0_$__cuda_sm10x_tcgen05_guardrail_trap_col_being_dealloced_not_returned_by_alloc,@function
        .size           $__internal_0_$__cuda_sm10x_tcgen05_guardrail_trap_col_being_dealloced_not_returned_by_alloc,($__internal_1_$__cuda_sm10x_tcgen05_guardrail_trap_phase_invalid_during_alloc - $__internal_0_$__cuda_sm10x_tcgen05_guardrail_trap_col_being_dealloced_not_returned_by_alloc)
$__internal_0_$__cuda_sm10x_tcgen05_guardrail_trap_col_being_dealloced_not_returned_by_alloc:
[----:B------:R-:W-:Y:S05]  /*c070*/  BPT.TRAP 0x1 ;  /* 0x000000040000795c */ /* 0x000fea0000300000 */
[----:B------:R-:W-:-:S04]  /*c080*/  HFMA2 R3, -RZ, RZ, 0, 0 ;  /* 0x00000000ff037431 */ /* 0x000fc800000001ff */
[----:B------:R-:W-:Y:S05]  /*c090*/  RET.REL.NODEC R2 `(_ZN7cutlass13device_kernelINS_4gemm6kernel13GemmUniversalIN4cute5tupleIJiiiiEEENS1_10collective13CollectiveMmaINS1_35MainloopSm100TmaUmmaWarpSpecializedILi3ELi2ELi2ENS5_IJNS4_1CILi1EEESB_SB_EEEEENS5_IJNSA_ILi128EEENSA_ILi256EEENSA_ILi32EEEEEEfNS5_IJlSB_lEEEfSI_NS4_8TiledMMAINS4_8MMA_AtomIJNS4_17SM100_MMA_TF32_SSINS_10tfloat32_tESM_fLi128ELi256ELNS4_4UMMA5MajorE0ELSO_0ELNSN_7ScaleInE0ELSP_0EEEEEENS4_6LayoutISC_NS5_IJNSA_ILi0EEEST_ST_EEEEENS5_IJNS4_10UnderscoreESW_SW_EEEEENS4_13SM90_TMA_LOADENS4_14ComposedLayoutINS4_7SwizzleILi3ELi4ELi3EEENS4_18smem_ptr_flag_bitsILi32EEENSS_INS5_IJNSA_ILi8EEESG_EEENS5_IJSG_SB_EEEEEEEvNS4_8identityESZ_S19_vS1A_EENS_8epilogue10collective18CollectiveEpilogueINS1C_23Sm100TmaWarpSpecializedILi4ELi2ELi32ELb1ELb0EEEJSH_NS5_IJNSS_ISE_SB_EENSS_ISG_SB_EEEEEfSI_fSI_NS1C_6fusion15FusionCallbacksIS1G_NS1K_17LinearCombinationIffffLNS_15FloatRoundStyleE2EEESH_S1J_JEEENS4_5SM1004TMEM4LOAD26SM100_TMEM_LOAD_32dp32b32xESZ_S19_NS4_39AutoVectorizingCopyWithAssumedAlignmentILi128EEENS4_14SM90_TMA_STOREES19_S1V_S1V_EEEvvEEEEvNT_6ParamsE) ;  /* 0xffffff3c02d87950 */ /* 0x000fea0003c3ffff */
        .weak           $__internal_1_$__cuda_sm10x_tcgen05_guardrail_trap_phase_invalid_during_alloc
        .type           $__internal_1_$__cuda_sm10x_tcgen05_guardrail_trap_phase_invalid_during_alloc,@function
        .size           $__internal_1_$__cuda_sm10x_tcgen05_guardrail_trap_phase_invalid_during_alloc,($__internal_2_$__cuda_sm10x_tcgen05_guardrail_trap_unallocated_columns_being_dealloced - $__internal_1_$__cuda_sm10x_tcgen05_guardrail_trap_phase_invalid_during_alloc)
$__internal_1_$__cuda_sm10x_tcgen05_guardrail_trap_phase_invalid_during_alloc:
[----:B------:R-:W-:Y:S05]  /*c0a0*/  BPT.TRAP 0x1 ;  /* 0x000000040000795c */ /* 0x000fea0000300000 */
[----:B------:R-:W-:-:S04]  /*c0b0*/  MOV R3, 0x0 ;  /* 0x0000000000037802 */ /* 0x000fc80000000f00 */
[----:B------:R-:W-:Y:S05]  /*c0c0*/  RET.REL.NODEC R2 `(_ZN7cutlass13device_kernelINS_4gemm6kernel13GemmUniversalIN4cute5tupleIJiiiiEEENS1_10collective13CollectiveMmaINS1_35MainloopSm100TmaUmmaWarpSpecializedILi3ELi2ELi2ENS5_IJNS4_1CILi1EEESB_SB_EEEEENS5_IJNSA_ILi128EEENSA_ILi256EEENSA_ILi32EEEEEEfNS5_IJlSB_lEEEfSI_NS4_8TiledMMAINS4_8MMA_AtomIJNS4_17SM100_MMA_TF32_SSINS_10tfloat32_tESM_fLi128ELi256ELNS4_4UMMA5MajorE0ELSO_0ELNSN_7ScaleInE0ELSP_0EEEEEENS4_6LayoutISC_NS5_IJNSA_ILi0EEEST_ST_EEEEENS5_IJNS4_10UnderscoreESW_SW_EEEEENS4_13SM90_TMA_LOADENS4_14ComposedLayoutINS4_7SwizzleILi3ELi4ELi3EEENS4_18smem_ptr_flag_bitsILi32EEENSS_INS5_IJNSA_ILi8EEESG_EEENS5_IJSG_SB_EEEEEEEvNS4_8identityESZ_S19_vS1A_EENS_8epilogue10collective18CollectiveEpilogueINS1C_23Sm100TmaWarpSpecializedILi4ELi2ELi32ELb1ELb0EEEJSH_NS5_IJNSS_ISE_SB_EENSS_ISG_SB_EEEEEfSI_fSI_NS1C_6fusion15FusionCallbacksIS1G_NS1K_17LinearCombinationIffffLNS_15FloatRoundStyleE2EEESH_S1J_JEEENS4_5SM1004TMEM4LOAD26SM100_TMEM_LOAD_32dp32b32xESZ_S19_NS4_39AutoVectorizingCopyWithAssumedAlignmentILi128EEENS4_14SM90_TMA_STOREES19_S1V_S1V_EEEvvEEEEvNT_6ParamsE) ;  /* 0xffffff3c02cc7950 */ /* 0x000fea0003c3ffff */
        .weak           $__internal_2_$__cuda_sm10x_tcgen05_guardrail_trap_unallocated_columns_being_dealloced
        .type           $__internal_2_$__cuda_sm10x_tcgen05_guardrail_trap_unallocated_columns_being_dealloced,@function
        .size           $__internal_2_$__cuda_sm10x_tcgen05_guardrail_trap_unallocated_columns_being_dealloced,(.L_x_211 - $__internal_2_$__cuda_sm10x_tcgen05_guardrail_trap_unallocated_columns_being_dealloced)
$__internal_2_$__cuda_sm10x_tcgen05_guardrail_trap_unallocated_columns_being_dealloced:
[----:B------:R-:W-:Y:S05]  /*c0d0*/  BPT.TRAP 0x1 ;  /* 0x000000040000795c */ /* 0x000fea0000300000 */
[----:B------:R-:W-:-:S04]  /*c0e0*/  HFMA2 R3, -RZ, RZ, 0, 0 ;  /* 0x00000000ff037431 */ /* 0x000fc800000001ff */
[----:B------:R-:W-:Y:S05]  /*c0f0*/  RET.REL.NODEC R2 `(_ZN7cutlass13device_kernelINS_4gemm6kernel13GemmUniversalIN4cute5tupleIJiiiiEEENS1_10collective13CollectiveMmaINS1_35MainloopSm100TmaUmmaWarpSpecializedILi3ELi2ELi2ENS5_IJNS4_1CILi1EEESB_SB_EEEEENS5_IJNSA_ILi128EEENSA_ILi256EEENSA_ILi32EEEEEEfNS5_IJlSB_lEEEfSI_NS4_8TiledMMAINS4_8MMA_AtomIJNS4_17SM100_MMA_TF32_SSINS_10tfloat32_tESM_fLi128ELi256ELNS4_4UMMA5MajorE0ELSO_0ELNSN_7ScaleInE0ELSP_0EEEEEENS4_6LayoutISC_NS5_IJNSA_ILi0EEEST_ST_EEEEENS5_IJNS4_10UnderscoreESW_SW_EEEEENS4_13SM90_TMA_LOADENS4_14ComposedLayoutINS4_7SwizzleILi3ELi4ELi3EEENS4_18smem_ptr_flag_bitsILi32EEENSS_INS5_IJNSA_ILi8EEESG_EEENS5_IJSG_SB_EEEEEEEvNS4_8identityESZ_S19_vS1A_EENS_8epilogue10collective18CollectiveEpilogueINS1C_23Sm100TmaWarpSpecializedILi4ELi2ELi32ELb1ELb0EEEJSH_NS5_IJNSS_ISE_SB_EENSS_ISG_SB_EEEEEfSI_fSI_NS1C_6fusion15FusionCallbacksIS1G_NS1K_17LinearCombinationIffffLNS_15FloatRoundStyleE2EEESH_S1J_JEEENS4_5SM1004TMEM4LOAD26SM100_TMEM_LOAD_32dp32b32xESZ_S19_NS4_39AutoVectorizingCopyWithAssumedAlignmentILi128EEENS4_14SM90_TMA_STOREES19_S1V_S1V_EEEvvEEEEvNT_6ParamsE) ;  /* 0xffffff3c02c07950 */ /* 0x000fea0003c3ffff */
.L_x_210:
[----:B------:R-:W-:-:S00]  /*c100*/  BRA `(.L_x_210) ;  /* 0xfffffffc00fc7947 */ /* 0x000fc0000383ffff */
[----:B------:R-:W-:-:S00]  /*c110*/  NOP ;  /* 0x0000000000007918 */ /* 0x000fc00000000000 */
        /* <DEDUP_REMOVED lines=14> */
.L_x_211:


//--------------------- .nv.global.init           --------------------------
	.section	.nv.global.init,"aw",@progbits
.nv.global.init:
	.type		$str$27,@object
	.size		$str$27,($str$28 - $str$27)
$str$27:
        /*0000*/ 	.byte	0x28, 0x61, 0x64, 0x64, 0x72, 0x65, 0x73, 0x73, 0x20, 0x26, 0x20, 0x6d, 0x61, 0x73, 0x6b, 0x29
        /*0010*/ 	.byte	0x20, 0x3d, 0x3d, 0x20, 0x30, 0x00
	.type		$str$28,@object
	.size		$str$28,($str$26 - $str$28)
$str$28:
        /*0016*/ 	.byte	0x2f, 0x74, 0x6d, 0x70, 0x2f, 0x63, 0x75, 0x74, 0x6c, 0x61, 0x73, 0x73, 0x5f, 0x73, 0x77, 0x65
        /*0026*/ 	.byte	0x65, 0x70, 0x5f, 0x73, 0x72, 0x63, 0x2f, 0x69, 0x6e, 0x63, 0x6c, 0x75, 0x64, 0x65, 0x2f, 0x63
        /*0036*/ 	.byte	0x75, 0x74, 0x65, 0x2f, 0x70, 0x6f, 0x69, 0x6e, 0x74, 0x65, 0x72, 0x5f, 0x66, 0x6c, 0x61, 0x67
        /*0046*/ 	.byte	0x67, 0x65, 0x64, 0x2e, 0x68, 0x70, 0x70, 0x00
	.type		$str$26,@object
	.size		$str$26,($str$25 - $str$26)
$str$26:
        /*004e*/ 	.byte	0x2f, 0x74, 0x6d, 0x70, 0x2f, 0x63, 0x75, 0x74, 0x6c, 0x61, 0x73, 0x73, 0x5f, 0x73, 0x77, 0x65
        /*005e*/ 	.byte	0x65, 0x70, 0x5f, 0x73, 0x72, 0x63, 0x2f, 0x69, 0x6e, 0x63, 0x6c, 0x75, 0x64, 0x65, 0x2f, 0x63
        /*006e*/ 	.byte	0x75, 0x74, 0x65, 0x2f, 0x61, 0x74, 0x6f, 0x6d, 0x2f, 0x63, 0x6f, 0x70, 0x79, 0x5f, 0x74, 0x72
        /*007e*/ 	.byte	0x61, 0x69, 0x74, 0x73, 0x5f, 0x73, 0x6d, 0x31, 0x30, 0x30, 0x2e, 0x68, 0x70, 0x70, 0x00
	.type		$str$25,@object
	.size		$str$25,(__unnamed_1 - $str$25)
$str$25:
        /*008d*/ 	.byte	0x28, 0x28, 0x75, 0x69, 0x6e, 0x74, 0x33, 0x32, 0x5f, 0x74, 0x28, 0x74, 0x68, 0x72, 0x65, 0x61
        /*009d*/ 	.byte	0x64, 0x49, 0x64, 0x78, 0x2e, 0x78, 0x29, 0x20, 0x2f, 0x20, 0x33, 0x32, 0x29, 0x20, 0x25, 0x20
        /*00ad*/ 	.byte	0x34, 0x29, 0x20, 0x3d, 0x3d, 0x20, 0x28, 0x28, 0x28, 0x74, 0x6d, 0x65, 0x6d, 0x5f, 0x61, 0x64
        /*00bd*/ 	.byte	0x64, 0x72, 0x20, 0x3e, 0x3e, 0x20, 0x31, 0x36, 0x29, 0x20, 0x2f, 0x20, 0x33, 0x32, 0x29, 0x20
        /*00cd*/ 	.byte	0x25, 0x20, 0x34, 0x29, 0x00
	.type		__unnamed_1,@object
	.size		__unnamed_1,(__unnamed_2 - __unnamed_1)
__unnamed_1:
        /*00d2*/ 	.byte	0x61, 0x75, 0x74, 0x6f, 0x20, 0x63, 0x75, 0x74, 0x65, 0x3a, 0x3a, 0x61, 0x73, 0x5f, 0x70, 0x6f
        /* <DEDUP_REMOVED lines=23> */
        /*0252*/ 	.byte	0x43, 0x3c, 0x34, 0x30, 0x39, 0x36, 0x3e, 0x3e, 0x3e, 0x3e, 0x5d, 0x00
	.type		__unnamed_2,@object
	.size		__unnamed_2,(.L_2 - __unnamed_2)
__unnamed_2:
        /* <DEDUP_REMOVED lines=44> */
.L_2:


//--------------------- .nv.shared._ZN7cutlass13device_kernelINS_4gemm6kernel13GemmUniversalIN4cute5tupleIJiiiiEEENS1_10collective13CollectiveMmaINS1_35MainloopSm100TmaUmmaWarpSpecializedILi3ELi2ELi2ENS5_IJNS4_1CILi1EEESB_SB_EEEEENS5_IJNSA_ILi128EEENSA_ILi256EEENSA_ILi32EEEEEEfNS5_IJlSB_lEEEfSI_NS4_8TiledMMAINS4_8MMA_AtomIJNS4_17SM100_MMA_TF32_SSINS_10tfloat32_tESM_fLi128ELi256ELNS4_4UMMA5MajorE0ELSO_0ELNSN_7ScaleInE0ELSP_0EEEEEENS4_6LayoutISC_NS5_IJNSA_ILi0EEEST_ST_EEEEENS5_IJNS4_10UnderscoreESW_SW_EEEEENS4_13SM90_TMA_LOADENS4_14ComposedLayoutINS4_7SwizzleILi3ELi4ELi3EEENS4_18smem_ptr_flag_bitsILi32EEENSS_INS5_IJNSA_ILi8EEESG_EEENS5_IJSG_SB_EEEEEEEvNS4_8identityESZ_S19_vS1A_EENS_8epilogue10collective18CollectiveEpilogueINS1C_23Sm100TmaWarpSpecializedILi4ELi2ELi32ELb1ELb0EEEJSH_NS5_IJNSS_ISE_SB_EENSS_ISG_SB_EEEEEfSI_fSI_NS1C_6fusion15FusionCallbacksIS1G_NS1K_17LinearCombinationIffffLNS_15FloatRoundStyleE2EEESH_S1J_JEEENS4_5SM1004TMEM4LOAD26SM100_TMEM_LOAD_32dp32b32xESZ_S19_NS4_39AutoVectorizingCopyWithAssumedAlignmentILi128EEENS4_14SM90_TMA_STOREES19_S1V_S1V_EEEvvEEEEvNT_6ParamsE --------------------------
	.section	.nv.shared._ZN7cutlass13device_kernelINS_4gemm6kernel13GemmUniversalIN4cute5tupleIJiiiiEEENS1_10collective13CollectiveMmaINS1_35MainloopSm100TmaUmmaWarpSpecializedILi3ELi2ELi2ENS5_IJNS4_1CILi1EEESB_SB_EEEEENS5_IJNSA_ILi128EEENSA_ILi256EEENSA_ILi32EEEEEEfNS5_IJlSB_lEEEfSI_NS4_8TiledMMAINS4_8MMA_AtomIJNS4_17SM100_MMA_TF32_SSINS_10tfloat32_tESM_fLi128ELi256ELNS4_4UMMA5MajorE0ELSO_0ELNSN_7ScaleInE0ELSP_0EEEEEENS4_6LayoutISC_NS5_IJNSA_ILi0EEEST_ST_EEEEENS5_IJNS4_10UnderscoreESW_SW_EEEEENS4_13SM90_TMA_LOADENS4_14ComposedLayoutINS4_7SwizzleILi3ELi4ELi3EEENS4_18smem_ptr_flag_bitsILi32EEENSS_INS5_IJNSA_ILi8EEESG_EEENS5_IJSG_SB_EEEEEEEvNS4_8identityESZ_S19_vS1A_EENS_8epilogue10collective18CollectiveEpilogueINS1C_23Sm100TmaWarpSpecializedILi4ELi2ELi32ELb1ELb0EEEJSH_NS5_IJNSS_ISE_SB_EENSS_ISG_SB_EEEEEfSI_fSI_NS1C_6fusion15FusionCallbacksIS1G_NS1K_17LinearCombinationIffffLNS_15FloatRoundStyleE2EEESH_S1J_JEEENS4_5SM1004TMEM4LOAD26SM100_TMEM_LOAD_32dp32b32xESZ_S19_NS4_39AutoVectorizingCopyWithAssumedAlignmentILi128EEENS4_14SM90_TMA_STOREES19_S1V_S1V_EEEvvEEEEvNT_6ParamsE,"aw",@nobits
	.sectionflags	@""
	.align	16
	.zero		1024


//--------------------- .nv.shared.reserved.0     --------------------------
	.section	.nv.shared.reserved.0,"aw",@nobits
	.weak		__nv_reservedSMEM_offset_0_alias
	.size		__nv_reservedSMEM_offset_0_alias, 0, 64
	.other		__nv_reservedSMEM_offset_0_alias,@"STO_CUDA_RESERVED_SHARED STV_DEFAULT"
__nv_reservedSMEM_offset_0_alias:
	.zero		0
.nv.shared.reserved.0:
	.zero		64
	.weak		__nv_reservedSMEM_tcgen05_partition
	.type		__nv_reservedSMEM_tcgen05_partition,@object
	.size		__nv_reservedSMEM_tcgen05_partition,(.L_0 - __nv_reservedSMEM_tcgen05_partition)
__nv_reservedSMEM_tcgen05_partition:
	.zero		32
.L_0:


//--------------------- .nv.global                --------------------------
	.section	.nv.global,"aw",@nobits
.nv.global:
	.type		_ZN40_INTERNAL_1619fcb2_4_k_cu_c1dcb1d6_279474cute1_E,@object
	.size		_ZN40_INTERNAL_1619fcb2_4_k_cu_c1dcb1d6_279474cute1_E,(_ZN40_INTERNAL_1619fcb2_4_k_cu_c1dcb1d6_279474cuda3std3__45__cpo6cbeginE - _ZN40_INTERNAL_1619fcb2_4_k_cu_c1dcb1d6_279474cute1_E)
_ZN40_INTERNAL_1619fcb2_4_k_cu_c1dcb1d6_279474cute1_E:
	.zero		1
	.type		_ZN40_INTERNAL_1619fcb2_4_k_cu_c1dcb1d6_279474cuda3std3__45__cpo6cbeginE,@object
	.size		_ZN40_INTERNAL_1619fcb2_4_k_cu_c1dcb1d6_279474cuda3std3__45__cpo6cbeginE,(_ZN40_INTERNAL_1619fcb2_4_k_cu_c1dcb1d6_279474cuda3std3__48in_placeE - _ZN40_INTERNAL_1619fcb2_4_k_cu_c1dcb1d6_279474cuda3std3__45__cpo6cbeginE)
_ZN40_INTERNAL_1619fcb2_4_k_cu_c1dcb1d6_279474cuda3std3__45__cpo6cbeginE:
	.zero		1
	.type		_ZN40_INTERNAL_1619fcb2_4_k_cu_c1dcb1d6_279474cuda3std3__48in_placeE,@object
	.size		_ZN40_INTERNAL_1619fcb2_4_k_cu_c1dcb1d6_279474cuda3std3__48in_placeE,(_ZN40_INTERNAL_1619fcb2_4_k_cu_c1dcb1d6_279474cuda3std6ranges3__45__cpo9iter_moveE - _ZN40_INTERNAL_1619fcb2_4_k_cu_c1dcb1d6_279474cuda3std3__48in_placeE)
_ZN40_INTERNAL_1619fcb2_4_k_cu_c1dcb1d6_279474cuda3std3__48in_placeE:
	.zero		1
	.type		_ZN40_INTERNAL_1619fcb2_4_k_cu_c1dcb1d6_279474cuda3std6ranges3__45__cpo9iter_moveE,@object
	.size		_ZN40_INTERNAL_1619fcb2_4_k_cu_c1dcb1d6_279474cuda3std6ranges3__45__cpo9iter_moveE,(_ZN40_INTERNAL_1619fcb2_4_k_cu_c1dcb1d6_279474cuda3std3__45__cpo5beginE - _ZN40_INTERNAL_1619fcb2_4_k_cu_c1dcb1d6_279474cuda3std6ranges3__45__cpo9iter_moveE)
_ZN40_INTERNAL_1619fcb2_4_k_cu_c1dcb1d6_279474cuda3std6ranges3__45__cpo9iter_moveE:
	.zero		1
	.type		_ZN40_INTERNAL_1619fcb2_4_k_cu_c1dcb1d6_279474cuda3std3__45__cpo5beginE,@object
	.size		_ZN40_INTERNAL_1619fcb2_4_k_cu_c1dcb1d6_279474cuda3std3__45__cpo5beginE,(_ZN40_INTERNAL_1619fcb2_4_k_cu_c1dcb1d6_279474cuda3std3__442_GLOBAL__N__1619fcb2_4_k_cu_c1dcb1d6_279476ignoreE - _ZN40_INTERNAL_1619fcb2_4_k_cu_c1dcb1d6_279474cuda3std3__45__cpo5beginE)
_ZN40_INTERNAL_1619fcb2_4_k_cu_c1dcb1d6_279474cuda3std3__45__cpo5beginE:
	.zero		1
	.type		_ZN40_INTERNAL_1619fcb2_4_k_cu_c1dcb1d6_279474cuda3std3__442_GLOBAL__N__1619fcb2_4_k_cu_c1dcb1d6_279476ignoreE,@object
	.size		_ZN40_INTERNAL_1619fcb2_4_k_cu_c1dcb1d6_279474cuda3std3__442_GLOBAL__N__1619fcb2_4_k_cu_c1dcb1d6_279476ignoreE,(_ZN40_INTERNAL_1619fcb2_4_k_cu_c1dcb1d6_279474cute7productE - _ZN40_INTERNAL_1619fcb2_4_k_cu_c1dcb1d6_279474cuda3std3__442_GLOBAL__N__1619fcb2_4_k_cu_c1dcb1d6_279476ignoreE)
_ZN40_INTERNAL_1619fcb2_4_k_cu_c1dcb1d6_279474cuda3std3__442_GLOBAL__N__1619fcb2_4_k_cu_c1dcb1d6_279476ignoreE:
	.zero		1
	.type		_ZN40_INTERNAL_1619fcb2_4_k_cu_c1dcb1d6_279474cute7productE,@object
	.size		_ZN40_INTERNAL_1619fcb2_4_k_cu_c1dcb1d6_279474cute7productE,(_ZN40_INTERNAL_1619fcb2_4_k_cu_c1dcb1d6_279474cuda3std3__45__cpo3endE - _ZN40_INTERNAL_1619fcb2_4_k_cu_c1dcb1d6_279474cute7productE)
_ZN40_INTERNAL_1619fcb2_4_k_cu_c1dcb1d6_279474cute7productE:
	.zero		1
	.type		_ZN40_INTERNAL_1619fcb2_4_k_cu_c1dcb1d6_279474cuda3std3__45__cpo3endE,@object
	.size		_ZN40_INTERNAL_1619fcb2_4_k_cu_c1dcb1d6_279474cuda3std3__45__cpo3endE,(_ZN40_INTERNAL_1619fcb2_4_k_cu_c1dcb1d6_279474cuda3std3__419piecewise_constructE - _ZN40_INTERNAL_1619fcb2_4_k_cu_c1dcb1d6_279474cuda3std3__45__cpo3endE)
_ZN40_INTERNAL_1619fcb2_4_k_cu_c1dcb1d6_279474cuda3std3__45__cpo3endE:
	.zero		1
	.type		_ZN40_INTERNAL_1619fcb2_4_k_cu_c1dcb1d6_279474cuda3std3__419piecewise_constructE,@object
	.size		_ZN40_INTERNAL_1619fcb2_4_k_cu_c1dcb1d6_279474cuda3std3__419piecewise_constructE,(_ZN40_INTERNAL_1619fcb2_4_k_cu_c1dcb1d6_279474cuda3std3__45__cpo4cendE - _ZN40_INTERNAL_1619fcb2_4_k_cu_c1dcb1d6_279474cuda3std3__419piecewise_constructE)
_ZN40_INTERNAL_1619fcb2_4_k_cu_c1dcb1d6_279474cuda3std3__419piecewise_constructE:
	.zero		1
	.type		_ZN40_INTERNAL_1619fcb2_4_k_cu_c1dcb1d6_279474cuda3std3__45__cpo4cendE,@object
	.size		_ZN40_INTERNAL_1619fcb2_4_k_cu_c1dcb1d6_279474cuda3std3__45__cpo4cendE,(_ZN40_INTERNAL_1619fcb2_4_k_cu_c1dcb1d6_279474cuda3std6ranges3__45__cpo4swapE - _ZN40_INTERNAL_1619fcb2_4_k_cu_c1dcb1d6_279474cuda3std3__45__cpo4cendE)
_ZN40_INTERNAL_1619fcb2_4_k_cu_c1dcb1d6_279474cuda3std3__45__cpo4cendE:
	.zero		1
	.type		_ZN40_INTERNAL_1619fcb2_4_k_cu_c1dcb1d6_279474cuda3std6ranges3__45__cpo4swapE,@object
	.size		_ZN40_INTERNAL_1619fcb2_4_k_cu_c1dcb1d6_279474cuda3std6ranges3__45__cpo4swapE,(.L_10 - _ZN40_INTERNAL_1619fcb2_4_k_cu_c1dcb1d6_279474cuda3std6ranges3__45__cpo4swapE)
_ZN40_INTERNAL_1619fcb2_4_k_cu_c1dcb1d6_279474cuda3std6ranges3__45__cpo4swapE:
	.zero		1
.L_10:


//--------------------- .nv.constant0._ZN7cutlass13device_kernelINS_4gemm6kernel13GemmUniversalIN4cute5tupleIJiiiiEEENS1_10collective13CollectiveMmaINS1_35MainloopSm100TmaUmmaWarpSpecializedILi3ELi2ELi2ENS5_IJNS4_1CILi1EEESB_SB_EEEEENS5_IJNSA_ILi128EEENSA_ILi256EEENSA_ILi32EEEEEEfNS5_IJlSB_lEEEfSI_NS4_8TiledMMAINS4_8MMA_AtomIJNS4_17SM100_MMA_TF32_SSINS_10tfloat32_tESM_fLi128ELi256ELNS4_4UMMA5MajorE0ELSO_0ELNSN_7ScaleInE0ELSP_0EEEEEENS4_6LayoutISC_NS5_IJNSA_ILi0EEEST_ST_EEEEENS5_IJNS4_10UnderscoreESW_SW_EEEEENS4_13SM90_TMA_LOADENS4_14ComposedLayoutINS4_7SwizzleILi3ELi4ELi3EEENS4_18smem_ptr_flag_bitsILi32EEENSS_INS5_IJNSA_ILi8EEESG_EEENS5_IJSG_SB_EEEEEEEvNS4_8identityESZ_S19_vS1A_EENS_8epilogue10collective18CollectiveEpilogueINS1C_23Sm100TmaWarpSpecializedILi4ELi2ELi32ELb1ELb0EEEJSH_NS5_IJNSS_ISE_SB_EENSS_ISG_SB_EEEEEfSI_fSI_NS1C_6fusion15FusionCallbacksIS1G_NS1K_17LinearCombinationIffffLNS_15FloatRoundStyleE2EEESH_S1J_JEEENS4_5SM1004TMEM4LOAD26SM100_TMEM_LOAD_32dp32b32xESZ_S19_NS4_39AutoVectorizingCopyWithAssumedAlignmentILi128EEENS4_14SM90_TMA_STOREES19_S1V_S1V_EEEvvEEEEvNT_6ParamsE --------------------------
	.section	.nv.constant0._ZN7cutlass13device_kernelINS_4gemm6kernel13GemmUniversalIN4cute5tupleIJiiiiEEENS1_10collective13CollectiveMmaINS1_35MainloopSm100TmaUmmaWarpSpecializedILi3ELi2ELi2ENS5_IJNS4_1CILi1EEESB_SB_EEEEENS5_IJNSA_ILi128EEENSA_ILi256EEENSA_ILi32EEEEEEfNS5_IJlSB_lEEEfSI_NS4_8TiledMMAINS4_8MMA_AtomIJNS4_17SM100_MMA_TF32_SSINS_10tfloat32_tESM_fLi128ELi256ELNS4_4UMMA5MajorE0ELSO_0ELNSN_7ScaleInE0ELSP_0EEEEEENS4_6LayoutISC_NS5_IJNSA_ILi0EEEST_ST_EEEEENS5_IJNS4_10UnderscoreESW_SW_EEEEENS4_13SM90_TMA_LOADENS4_14ComposedLayoutINS4_7SwizzleILi3ELi4ELi3EEENS4_18smem_ptr_flag_bitsILi32EEENSS_INS5_IJNSA_ILi8EEESG_EEENS5_IJSG_SB_EEEEEEEvNS4_8identityESZ_S19_vS1A_EENS_8epilogue10collective18CollectiveEpilogueINS1C_23Sm100TmaWarpSpecializedILi4ELi2ELi32ELb1ELb0EEEJSH_NS5_IJNSS_ISE_SB_EENSS_ISG_SB_EEEEEfSI_fSI_NS1C_6fusion15FusionCallbacksIS1G_NS1K_17LinearCombinationIffffLNS_15FloatRoundStyleE2EEESH_S1J_JEEENS4_5SM1004TMEM4LOAD26SM100_TMEM_LOAD_32dp32b32xESZ_S19_NS4_39AutoVectorizingCopyWithAssumedAlignmentILi128EEENS4_14SM90_TMA_STOREES19_S1V_S1V_EEEvvEEEEvNT_6ParamsE,"a",@progbits
	.sectionflags	@""
	.align	4
.nv.constant0._ZN7cutlass13device_kernelINS_4gemm6kernel13GemmUniversalIN4cute5tupleIJiiiiEEENS1_10collective13CollectiveMmaINS1_35MainloopSm100TmaUmmaWarpSpecializedILi3ELi2ELi2ENS5_IJNS4_1CILi1EEESB_SB_EEEEENS5_IJNSA_ILi128EEENSA_ILi256EEENSA_ILi32EEEEEEfNS5_IJlSB_lEEEfSI_NS4_8TiledMMAINS4_8MMA_AtomIJNS4_17SM100_MMA_TF32_SSINS_10tfloat32_tESM_fLi128ELi256ELNS4_4UMMA5MajorE0ELSO_0ELNSN_7ScaleInE0ELSP_0EEEEEENS4_6LayoutISC_NS5_IJNSA_ILi0EEEST_ST_EEEEENS5_IJNS4_10UnderscoreESW_SW_EEEEENS4_13SM90_TMA_LOADENS4_14ComposedLayoutINS4_7SwizzleILi3ELi4ELi3EEENS4_18smem_ptr_flag_bitsILi32EEENSS_INS5_IJNSA_ILi8EEESG_EEENS5_IJSG_SB_EEEEEEEvNS4_8identityESZ_S19_vS1A_EENS_8epilogue10collective18CollectiveEpilogueINS1C_23Sm100TmaWarpSpecializedILi4ELi2ELi32ELb1ELb0EEEJSH_NS5_IJNSS_ISE_SB_EENSS_ISG_SB_EEEEEfSI_fSI_NS1C_6fusion15FusionCallbacksIS1G_NS1K_17LinearCombinationIffffLNS_15FloatRoundStyleE2EEESH_S1J_JEEENS4_5SM1004TMEM4LOAD26SM100_TMEM_LOAD_32dp32b32xESZ_S19_NS4_39AutoVectorizingCopyWithAssumedAlignmentILi128EEENS4_14SM90_TMA_STOREES19_S1V_S1V_EEEvvEEEEvNT_6ParamsE:
	.zero		2944


//--------------------- SYMBOLS --------------------------

	.type		.nv.reservedSmem.offset0,@object
	.size		.nv.reservedSmem.offset0,0x4
	.type		.nv.reservedSmem.cap,@object
	.size		.nv.reservedSmem.cap,0x4
	.type		__assertfail,@function
